//
// Generated by NVIDIA NVVM Compiler
//
// Compiler Build ID: CL-36424714
// Cuda compilation tools, release 13.0, V13.0.88
// Based on NVVM 20.0.0
//

.version 9.0
.target sm_100
.address_size 64

	// .globl	_Z19boundary_correctionPdS_S_S_S_S_PKdiiiiddd
.func  (.param .b64 func_retval0) __internal_accurate_pow
(
	.param .b64 __internal_accurate_pow_param_0
)
;

.visible .entry _Z19boundary_correctionPdS_S_S_S_S_PKdiiiiddd(
	.param .u64 .ptr .align 1 _Z19boundary_correctionPdS_S_S_S_S_PKdiiiiddd_param_0,
	.param .u64 .ptr .align 1 _Z19boundary_correctionPdS_S_S_S_S_PKdiiiiddd_param_1,
	.param .u64 .ptr .align 1 _Z19boundary_correctionPdS_S_S_S_S_PKdiiiiddd_param_2,
	.param .u64 .ptr .align 1 _Z19boundary_correctionPdS_S_S_S_S_PKdiiiiddd_param_3,
	.param .u64 .ptr .align 1 _Z19boundary_correctionPdS_S_S_S_S_PKdiiiiddd_param_4,
	.param .u64 .ptr .align 1 _Z19boundary_correctionPdS_S_S_S_S_PKdiiiiddd_param_5,
	.param .u64 .ptr .align 1 _Z19boundary_correctionPdS_S_S_S_S_PKdiiiiddd_param_6,
	.param .u32 _Z19boundary_correctionPdS_S_S_S_S_PKdiiiiddd_param_7,
	.param .u32 _Z19boundary_correctionPdS_S_S_S_S_PKdiiiiddd_param_8,
	.param .u32 _Z19boundary_correctionPdS_S_S_S_S_PKdiiiiddd_param_9,
	.param .u32 _Z19boundary_correctionPdS_S_S_S_S_PKdiiiiddd_param_10,
	.param .f64 _Z19boundary_correctionPdS_S_S_S_S_PKdiiiiddd_param_11,
	.param .f64 _Z19boundary_correctionPdS_S_S_S_S_PKdiiiiddd_param_12,
	.param .f64 _Z19boundary_correctionPdS_S_S_S_S_PKdiiiiddd_param_13
)
{
	.reg .pred 	%p<72>;
	.reg .b32 	%r<115>;
	.reg .b64 	%rd<49>;
	.reg .b64 	%fd<200>;

	ld.param.u64 	%rd3, [_Z19boundary_correctionPdS_S_S_S_S_PKdiiiiddd_param_1];
	ld.param.u64 	%rd5, [_Z19boundary_correctionPdS_S_S_S_S_PKdiiiiddd_param_3];
	ld.param.u64 	%rd6, [_Z19boundary_correctionPdS_S_S_S_S_PKdiiiiddd_param_4];
	ld.param.u64 	%rd7, [_Z19boundary_correctionPdS_S_S_S_S_PKdiiiiddd_param_5];
	ld.param.u64 	%rd8, [_Z19boundary_correctionPdS_S_S_S_S_PKdiiiiddd_param_6];
	ld.param.u32 	%r21, [_Z19boundary_correctionPdS_S_S_S_S_PKdiiiiddd_param_8];
	ld.param.u32 	%r24, [_Z19boundary_correctionPdS_S_S_S_S_PKdiiiiddd_param_9];
	ld.param.u32 	%r23, [_Z19boundary_correctionPdS_S_S_S_S_PKdiiiiddd_param_10];
	ld.param.f64 	%fd44, [_Z19boundary_correctionPdS_S_S_S_S_PKdiiiiddd_param_11];
	ld.param.f64 	%fd45, [_Z19boundary_correctionPdS_S_S_S_S_PKdiiiiddd_param_12];
	ld.param.f64 	%fd46, [_Z19boundary_correctionPdS_S_S_S_S_PKdiiiiddd_param_13];
	cvta.to.global.u64 	%rd1, %rd8;
	mov.u32 	%r25, %ctaid.x;
	mov.u32 	%r26, %ntid.x;
	mov.u32 	%r27, %tid.x;
	mad.lo.s32 	%r1, %r25, %r26, %r27;
	mov.u32 	%r28, %ctaid.y;
	mov.u32 	%r29, %ntid.y;
	mov.u32 	%r30, %tid.y;
	mad.lo.s32 	%r31, %r28, %r29, %r30;
	mov.u32 	%r32, %ctaid.z;
	mov.u32 	%r33, %ntid.z;
	mov.u32 	%r34, %tid.z;
	mad.lo.s32 	%r3, %r32, %r33, %r34;
	setp.ge.s32 	%p1, %r1, %r21;
	setp.ge.s32 	%p2, %r31, %r24;
	or.pred  	%p3, %p1, %p2;
	setp.ge.s32 	%p4, %r3, %r23;
	or.pred  	%p5, %p3, %p4;
	@%p5 bra 	$L__BB0_37;
	add.s32 	%r35, %r21, -1;
	cvt.rn.f64.s32 	%fd1, %r35;
	cvt.rn.f64.s32 	%fd47, %r1;
	max.f64 	%fd48, %fd47, 0d0000000000000000;
	setp.gt.f64 	%p6, %fd48, %fd1;
	selp.f64 	%fd49, %fd1, %fd48, %p6;
	cvt.rzi.s32.f64 	%r4, %fd49;
	add.s32 	%r36, %r24, -1;
	cvt.rn.f64.u32 	%fd2, %r36;
	cvt.rn.f64.u32 	%fd50, %r31;
	max.f64 	%fd51, %fd50, 0d0000000000000000;
	setp.gt.f64 	%p7, %fd51, %fd2;
	selp.f64 	%fd52, %fd2, %fd51, %p7;
	cvt.rzi.s32.f64 	%r5, %fd52;
	add.s32 	%r37, %r23, -1;
	cvt.rn.f64.u32 	%fd3, %r37;
	cvt.rn.f64.u32 	%fd53, %r3;
	max.f64 	%fd54, %fd53, 0d0000000000000000;
	setp.gt.f64 	%p8, %fd54, %fd3;
	selp.f64 	%fd55, %fd3, %fd54, %p8;
	cvt.rzi.s32.f64 	%r38, %fd55;
	mul.lo.s32 	%r6, %r38, %r24;
	add.s32 	%r39, %r6, %r5;
	mul.lo.s32 	%r7, %r39, %r21;
	add.s32 	%r8, %r7, %r4;
	mul.wide.s32 	%rd9, %r8, 8;
	add.s64 	%rd10, %rd1, %rd9;
	ld.global.f64 	%fd4, [%rd10];
	add.s32 	%r40, %r31, 1;
	cvt.rn.f64.u32 	%fd56, %r40;
	max.f64 	%fd57, %fd56, 0d0000000000000000;
	setp.gt.f64 	%p9, %fd57, %fd2;
	selp.f64 	%fd58, %fd2, %fd57, %p9;
	cvt.rzi.s32.f64 	%r41, %fd58;
	add.s32 	%r42, %r6, %r41;
	mad.lo.s32 	%r9, %r42, %r21, %r4;
	mul.wide.s32 	%rd11, %r9, 8;
	add.s64 	%rd12, %rd1, %rd11;
	ld.global.f64 	%fd5, [%rd12];
	mul.f64 	%fd59, %fd4, %fd5;
	setp.geu.f64 	%p10, %fd59, 0d0000000000000000;
	@%p10 bra 	$L__BB0_13;
	add.s32 	%r43, %r31, -1;
	cvt.rn.f64.s32 	%fd60, %r43;
	max.f64 	%fd61, %fd60, 0d0000000000000000;
	setp.gt.f64 	%p11, %fd61, %fd2;
	selp.f64 	%fd62, %fd2, %fd61, %p11;
	cvt.rzi.s32.f64 	%r44, %fd62;
	add.s32 	%r45, %r6, %r44;
	mad.lo.s32 	%r46, %r45, %r21, %r4;
	add.s32 	%r47, %r31, 2;
	cvt.rn.f64.u32 	%fd63, %r47;
	max.f64 	%fd64, %fd63, 0d0000000000000000;
	setp.gt.f64 	%p12, %fd64, %fd2;
	selp.f64 	%fd65, %fd2, %fd64, %p12;
	cvt.rzi.s32.f64 	%r48, %fd65;
	add.s32 	%r49, %r6, %r48;
	mad.lo.s32 	%r50, %r49, %r21, %r4;
	mul.wide.s32 	%rd13, %r46, 8;
	add.s64 	%rd14, %rd1, %rd13;
	ld.global.f64 	%fd66, [%rd14];
	mul.wide.s32 	%rd15, %r50, 8;
	add.s64 	%rd16, %rd1, %rd15;
	ld.global.f64 	%fd67, [%rd16];
	add.f64 	%fd68, %fd4, %fd4;
	sub.f64 	%fd69, %fd5, %fd68;
	add.f64 	%fd70, %fd69, %fd66;
	add.f64 	%fd71, %fd5, %fd5;
	sub.f64 	%fd72, %fd67, %fd71;
	add.f64 	%fd73, %fd4, %fd72;
	mul.f64 	%fd74, %fd70, %fd73;
	setp.lt.f64 	%p13, %fd74, 0d0000000000000000;
	abs.f64 	%fd75, %fd70;
	abs.f64 	%fd76, %fd73;
	setp.lt.f64 	%p14, %fd75, %fd76;
	selp.f64 	%fd77, %fd70, %fd73, %p14;
	selp.f64 	%fd6, 0d0000000000000000, %fd77, %p13;
	abs.f64 	%fd78, %fd6;
	setp.leu.f64 	%p15, %fd78, 0d3E112E0BE826D695;
	@%p15 bra 	$L__BB0_11;
	mul.f64 	%fd81, %fd6, 0d3FE0000000000000;
	sub.f64 	%fd82, %fd81, %fd4;
	sub.f64 	%fd7, %fd82, %fd5;
	{
	.reg .b32 %temp; 
	mov.b64 	{%temp, %r10}, %fd7;
	}
	mov.f64 	%fd83, 0d4000000000000000;
	{
	.reg .b32 %temp; 
	mov.b64 	{%temp, %r51}, %fd83;
	}
	and.b32  	%r12, %r51, 2146435072;
	setp.eq.s32 	%p16, %r12, 1062207488;
	abs.f64 	%fd8, %fd7;
	{ // callseq 0, 0
	.param .b64 param0;
	st.param.f64 	[param0], %fd8;
	.param .b64 retval0;
	call.uni (retval0), 
	__internal_accurate_pow, 
	(
	param0
	);
	ld.param.f64 	%fd84, [retval0];
	} // callseq 0
	setp.lt.s32 	%p17, %r10, 0;
	neg.f64 	%fd86, %fd84;
	selp.f64 	%fd87, %fd86, %fd84, %p16;
	selp.f64 	%fd192, %fd87, %fd84, %p17;
	setp.neu.f64 	%p18, %fd7, 0d0000000000000000;
	@%p18 bra 	$L__BB0_5;
	selp.b32 	%r52, %r10, 0, %p16;
	setp.lt.s32 	%p20, %r51, 0;
	or.b32  	%r53, %r52, 2146435072;
	selp.b32 	%r54, %r53, %r52, %p20;
	mov.b32 	%r55, 0;
	mov.b64 	%fd192, {%r55, %r54};
$L__BB0_5:
	add.f64 	%fd88, %fd7, 0d4000000000000000;
	{
	.reg .b32 %temp; 
	mov.b64 	{%temp, %r56}, %fd88;
	}
	and.b32  	%r57, %r56, 2146435072;
	setp.ne.s32 	%p21, %r57, 2146435072;
	@%p21 bra 	$L__BB0_10;
	setp.num.f64 	%p22, %fd7, %fd7;
	@%p22 bra 	$L__BB0_8;
	mov.f64 	%fd89, 0d4000000000000000;
	add.rn.f64 	%fd192, %fd7, %fd89;
	bra.uni 	$L__BB0_10;
$L__BB0_8:
	setp.neu.f64 	%p23, %fd8, 0d7FF0000000000000;
	@%p23 bra 	$L__BB0_10;
	setp.lt.s32 	%p26, %r51, 0;
	selp.b32 	%r59, 0, 2146435072, %p26;
	and.b32  	%r60, %r51, 2147483647;
	setp.ne.s32 	%p27, %r60, 1071644672;
	or.b32  	%r61, %r59, -2147483648;
	selp.b32 	%r62, %r61, %r59, %p27;
	selp.b32 	%r63, %r62, %r59, %p16;
	selp.b32 	%r64, %r63, %r59, %p17;
	mov.b32 	%r65, 0;
	mov.b64 	%fd192, {%r65, %r64};
$L__BB0_10:
	setp.eq.f64 	%p28, %fd7, 0d3FF0000000000000;
	selp.f64 	%fd90, 0d3FF0000000000000, %fd192, %p28;
	mul.f64 	%fd91, %fd4, 0dC010000000000000;
	fma.rn.f64 	%fd92, %fd91, %fd5, %fd90;
	sub.f64 	%fd93, %fd4, %fd5;
	setp.gt.f64 	%p29, %fd93, 0d0000000000000000;
	sqrt.rn.f64 	%fd94, %fd92;
	neg.f64 	%fd95, %fd94;
	selp.f64 	%fd96, %fd94, %fd95, %p29;
	sub.f64 	%fd97, %fd93, %fd96;
	div.rn.f64 	%fd98, %fd97, %fd6;
	add.f64 	%fd99, %fd98, 0d3FE0000000000000;
	mul.f64 	%fd193, %fd44, %fd99;
	bra.uni 	$L__BB0_12;
$L__BB0_11:
	mul.f64 	%fd79, %fd44, %fd4;
	sub.f64 	%fd80, %fd4, %fd5;
	div.rn.f64 	%fd193, %fd79, %fd80;
$L__BB0_12:
	ld.param.u64 	%rd47, [_Z19boundary_correctionPdS_S_S_S_S_PKdiiiiddd_param_0];
	cvta.to.global.u64 	%rd17, %rd47;
	mul.wide.s32 	%rd18, %r8, 8;
	add.s64 	%rd19, %rd17, %rd18;
	st.global.f64 	[%rd19], %fd193;
	sub.f64 	%fd100, %fd44, %fd193;
	cvta.to.global.u64 	%rd20, %rd3;
	mul.wide.s32 	%rd21, %r9, 8;
	add.s64 	%rd22, %rd20, %rd21;
	st.global.f64 	[%rd22], %fd100;
$L__BB0_13:
	add.s32 	%r66, %r1, 1;
	cvt.rn.f64.s32 	%fd101, %r66;
	max.f64 	%fd102, %fd101, 0d0000000000000000;
	setp.gt.f64 	%p30, %fd102, %fd1;
	selp.f64 	%fd103, %fd1, %fd102, %p30;
	cvt.rzi.s32.f64 	%r67, %fd103;
	add.s32 	%r13, %r7, %r67;
	mul.wide.s32 	%rd23, %r13, 8;
	add.s64 	%rd24, %rd1, %rd23;
	ld.global.f64 	%fd18, [%rd24];
	mul.f64 	%fd104, %fd4, %fd18;
	setp.geu.f64 	%p31, %fd104, 0d0000000000000000;
	@%p31 bra 	$L__BB0_25;
	add.s32 	%r68, %r1, -1;
	cvt.rn.f64.s32 	%fd105, %r68;
	max.f64 	%fd106, %fd105, 0d0000000000000000;
	setp.gt.f64 	%p32, %fd106, %fd1;
	selp.f64 	%fd107, %fd1, %fd106, %p32;
	cvt.rzi.s32.f64 	%r69, %fd107;
	add.s32 	%r70, %r7, %r69;
	add.s32 	%r71, %r1, 2;
	cvt.rn.f64.s32 	%fd108, %r71;
	max.f64 	%fd109, %fd108, 0d0000000000000000;
	setp.gt.f64 	%p33, %fd109, %fd1;
	selp.f64 	%fd110, %fd1, %fd109, %p33;
	cvt.rzi.s32.f64 	%r72, %fd110;
	add.s32 	%r73, %r7, %r72;
	mul.wide.s32 	%rd25, %r70, 8;
	add.s64 	%rd26, %rd1, %rd25;
	ld.global.f64 	%fd111, [%rd26];
	mul.wide.s32 	%rd27, %r73, 8;
	add.s64 	%rd28, %rd1, %rd27;
	ld.global.f64 	%fd112, [%rd28];
	add.f64 	%fd113, %fd4, %fd4;
	sub.f64 	%fd114, %fd18, %fd113;
	add.f64 	%fd115, %fd114, %fd111;
	add.f64 	%fd116, %fd18, %fd18;
	sub.f64 	%fd117, %fd112, %fd116;
	add.f64 	%fd118, %fd4, %fd117;
	mul.f64 	%fd119, %fd115, %fd118;
	setp.lt.f64 	%p34, %fd119, 0d0000000000000000;
	abs.f64 	%fd120, %fd115;
	abs.f64 	%fd121, %fd118;
	setp.lt.f64 	%p35, %fd120, %fd121;
	selp.f64 	%fd122, %fd115, %fd118, %p35;
	selp.f64 	%fd19, 0d0000000000000000, %fd122, %p34;
	abs.f64 	%fd123, %fd19;
	setp.leu.f64 	%p36, %fd123, 0d3E112E0BE826D695;
	@%p36 bra 	$L__BB0_23;
	mul.f64 	%fd126, %fd19, 0d3FE0000000000000;
	sub.f64 	%fd127, %fd126, %fd4;
	sub.f64 	%fd20, %fd127, %fd18;
	{
	.reg .b32 %temp; 
	mov.b64 	{%temp, %r14}, %fd20;
	}
	mov.f64 	%fd128, 0d4000000000000000;
	{
	.reg .b32 %temp; 
	mov.b64 	{%temp, %r74}, %fd128;
	}
	and.b32  	%r16, %r74, 2146435072;
	setp.eq.s32 	%p37, %r16, 1062207488;
	abs.f64 	%fd21, %fd20;
	{ // callseq 1, 0
	.param .b64 param0;
	st.param.f64 	[param0], %fd21;
	.param .b64 retval0;
	call.uni (retval0), 
	__internal_accurate_pow, 
	(
	param0
	);
	ld.param.f64 	%fd129, [retval0];
	} // callseq 1
	setp.lt.s32 	%p38, %r14, 0;
	neg.f64 	%fd131, %fd129;
	selp.f64 	%fd132, %fd131, %fd129, %p37;
	selp.f64 	%fd195, %fd132, %fd129, %p38;
	setp.neu.f64 	%p39, %fd20, 0d0000000000000000;
	@%p39 bra 	$L__BB0_17;
	selp.b32 	%r75, %r14, 0, %p37;
	setp.lt.s32 	%p41, %r74, 0;
	or.b32  	%r76, %r75, 2146435072;
	selp.b32 	%r77, %r76, %r75, %p41;
	mov.b32 	%r78, 0;
	mov.b64 	%fd195, {%r78, %r77};
$L__BB0_17:
	add.f64 	%fd133, %fd20, 0d4000000000000000;
	{
	.reg .b32 %temp; 
	mov.b64 	{%temp, %r79}, %fd133;
	}
	and.b32  	%r80, %r79, 2146435072;
	setp.ne.s32 	%p42, %r80, 2146435072;
	@%p42 bra 	$L__BB0_22;
	setp.num.f64 	%p43, %fd20, %fd20;
	@%p43 bra 	$L__BB0_20;
	mov.f64 	%fd134, 0d4000000000000000;
	add.rn.f64 	%fd195, %fd20, %fd134;
	bra.uni 	$L__BB0_22;
$L__BB0_20:
	setp.neu.f64 	%p44, %fd21, 0d7FF0000000000000;
	@%p44 bra 	$L__BB0_22;
	setp.lt.s32 	%p47, %r74, 0;
	selp.b32 	%r82, 0, 2146435072, %p47;
	and.b32  	%r83, %r74, 2147483647;
	setp.ne.s32 	%p48, %r83, 1071644672;
	or.b32  	%r84, %r82, -2147483648;
	selp.b32 	%r85, %r84, %r82, %p48;
	selp.b32 	%r86, %r85, %r82, %p37;
	selp.b32 	%r87, %r86, %r82, %p38;
	mov.b32 	%r88, 0;
	mov.b64 	%fd195, {%r88, %r87};
$L__BB0_22:
	setp.eq.f64 	%p49, %fd20, 0d3FF0000000000000;
	selp.f64 	%fd135, 0d3FF0000000000000, %fd195, %p49;
	mul.f64 	%fd136, %fd4, 0dC010000000000000;
	fma.rn.f64 	%fd137, %fd136, %fd18, %fd135;
	sub.f64 	%fd138, %fd4, %fd18;
	setp.gt.f64 	%p50, %fd138, 0d0000000000000000;
	sqrt.rn.f64 	%fd139, %fd137;
	neg.f64 	%fd140, %fd139;
	selp.f64 	%fd141, %fd139, %fd140, %p50;
	sub.f64 	%fd142, %fd138, %fd141;
	div.rn.f64 	%fd143, %fd142, %fd19;
	add.f64 	%fd144, %fd143, 0d3FE0000000000000;
	mul.f64 	%fd196, %fd45, %fd144;
	bra.uni 	$L__BB0_24;
$L__BB0_23:
	mul.f64 	%fd124, %fd45, %fd4;
	sub.f64 	%fd125, %fd4, %fd18;
	div.rn.f64 	%fd196, %fd124, %fd125;
$L__BB0_24:
	ld.param.u64 	%rd48, [_Z19boundary_correctionPdS_S_S_S_S_PKdiiiiddd_param_2];
	cvta.to.global.u64 	%rd29, %rd48;
	mul.wide.s32 	%rd30, %r8, 8;
	add.s64 	%rd31, %rd29, %rd30;
	st.global.f64 	[%rd31], %fd196;
	sub.f64 	%fd145, %fd45, %fd196;
	cvta.to.global.u64 	%rd32, %rd5;
	mul.wide.s32 	%rd33, %r13, 8;
	add.s64 	%rd34, %rd32, %rd33;
	st.global.f64 	[%rd34], %fd145;
$L__BB0_25:
	add.s32 	%r89, %r3, 1;
	cvt.rn.f64.u32 	%fd146, %r89;
	max.f64 	%fd147, %fd146, 0d0000000000000000;
	setp.gt.f64 	%p51, %fd147, %fd3;
	selp.f64 	%fd148, %fd3, %fd147, %p51;
	cvt.rzi.s32.f64 	%r90, %fd148;
	mad.lo.s32 	%r91, %r90, %r24, %r5;
	mad.lo.s32 	%r17, %r91, %r21, %r4;
	mul.wide.s32 	%rd35, %r17, 8;
	add.s64 	%rd36, %rd1, %rd35;
	ld.global.f64 	%fd31, [%rd36];
	mul.f64 	%fd149, %fd4, %fd31;
	setp.geu.f64 	%p52, %fd149, 0d0000000000000000;
	@%p52 bra 	$L__BB0_37;
	add.s32 	%r92, %r3, -1;
	cvt.rn.f64.s32 	%fd150, %r92;
	max.f64 	%fd151, %fd150, 0d0000000000000000;
	setp.gt.f64 	%p53, %fd151, %fd3;
	selp.f64 	%fd152, %fd3, %fd151, %p53;
	cvt.rzi.s32.f64 	%r93, %fd152;
	mad.lo.s32 	%r94, %r93, %r24, %r5;
	mad.lo.s32 	%r95, %r94, %r21, %r4;
	add.s32 	%r96, %r3, 2;
	cvt.rn.f64.u32 	%fd153, %r96;
	max.f64 	%fd154, %fd153, 0d0000000000000000;
	setp.gt.f64 	%p54, %fd154, %fd3;
	selp.f64 	%fd155, %fd3, %fd154, %p54;
	cvt.rzi.s32.f64 	%r97, %fd155;
	mad.lo.s32 	%r98, %r97, %r24, %r5;
	mad.lo.s32 	%r99, %r98, %r21, %r4;
	mul.wide.s32 	%rd37, %r95, 8;
	add.s64 	%rd38, %rd1, %rd37;
	ld.global.f64 	%fd156, [%rd38];
	mul.wide.s32 	%rd39, %r99, 8;
	add.s64 	%rd40, %rd1, %rd39;
	ld.global.f64 	%fd157, [%rd40];
	add.f64 	%fd158, %fd4, %fd4;
	sub.f64 	%fd159, %fd31, %fd158;
	add.f64 	%fd160, %fd159, %fd156;
	add.f64 	%fd161, %fd31, %fd31;
	sub.f64 	%fd162, %fd157, %fd161;
	add.f64 	%fd163, %fd4, %fd162;
	mul.f64 	%fd164, %fd160, %fd163;
	setp.lt.f64 	%p55, %fd164, 0d0000000000000000;
	abs.f64 	%fd165, %fd160;
	abs.f64 	%fd166, %fd163;
	setp.lt.f64 	%p56, %fd165, %fd166;
	selp.f64 	%fd167, %fd160, %fd163, %p56;
	selp.f64 	%fd32, 0d0000000000000000, %fd167, %p55;
	abs.f64 	%fd168, %fd32;
	setp.leu.f64 	%p57, %fd168, 0d3E112E0BE826D695;
	@%p57 bra 	$L__BB0_35;
	mul.f64 	%fd171, %fd32, 0d3FE0000000000000;
	sub.f64 	%fd172, %fd171, %fd4;
	sub.f64 	%fd33, %fd172, %fd31;
	{
	.reg .b32 %temp; 
	mov.b64 	{%temp, %r18}, %fd33;
	}
	mov.f64 	%fd173, 0d4000000000000000;
	{
	.reg .b32 %temp; 
	mov.b64 	{%temp, %r100}, %fd173;
	}
	and.b32  	%r20, %r100, 2146435072;
	setp.eq.s32 	%p58, %r20, 1062207488;
	abs.f64 	%fd34, %fd33;
	{ // callseq 2, 0
	.param .b64 param0;
	st.param.f64 	[param0], %fd34;
	.param .b64 retval0;
	call.uni (retval0), 
	__internal_accurate_pow, 
	(
	param0
	);
	ld.param.f64 	%fd174, [retval0];
	} // callseq 2
	setp.lt.s32 	%p59, %r18, 0;
	neg.f64 	%fd176, %fd174;
	selp.f64 	%fd177, %fd176, %fd174, %p58;
	selp.f64 	%fd198, %fd177, %fd174, %p59;
	setp.neu.f64 	%p60, %fd33, 0d0000000000000000;
	@%p60 bra 	$L__BB0_29;
	setp.eq.s32 	%p61, %r20, 1062207488;
	selp.b32 	%r101, %r18, 0, %p61;
	setp.lt.s32 	%p62, %r100, 0;
	or.b32  	%r102, %r101, 2146435072;
	selp.b32 	%r103, %r102, %r101, %p62;
	mov.b32 	%r104, 0;
	mov.b64 	%fd198, {%r104, %r103};
$L__BB0_29:
	add.f64 	%fd178, %fd33, 0d4000000000000000;
	{
	.reg .b32 %temp; 
	mov.b64 	{%temp, %r105}, %fd178;
	}
	and.b32  	%r106, %r105, 2146435072;
	setp.ne.s32 	%p63, %r106, 2146435072;
	@%p63 bra 	$L__BB0_34;
	setp.num.f64 	%p64, %fd33, %fd33;
	@%p64 bra 	$L__BB0_32;
	mov.f64 	%fd179, 0d4000000000000000;
	add.rn.f64 	%fd198, %fd33, %fd179;
	bra.uni 	$L__BB0_34;
$L__BB0_32:
	setp.neu.f64 	%p65, %fd34, 0d7FF0000000000000;
	@%p65 bra 	$L__BB0_34;
	setp.lt.s32 	%p66, %r18, 0;
	setp.eq.s32 	%p67, %r20, 1062207488;
	setp.lt.s32 	%p68, %r100, 0;
	selp.b32 	%r108, 0, 2146435072, %p68;
	and.b32  	%r109, %r100, 2147483647;
	setp.ne.s32 	%p69, %r109, 1071644672;
	or.b32  	%r110, %r108, -2147483648;
	selp.b32 	%r111, %r110, %r108, %p69;
	selp.b32 	%r112, %r111, %r108, %p67;
	selp.b32 	%r113, %r112, %r108, %p66;
	mov.b32 	%r114, 0;
	mov.b64 	%fd198, {%r114, %r113};
$L__BB0_34:
	setp.eq.f64 	%p70, %fd33, 0d3FF0000000000000;
	selp.f64 	%fd180, 0d3FF0000000000000, %fd198, %p70;
	mul.f64 	%fd181, %fd4, 0dC010000000000000;
	fma.rn.f64 	%fd182, %fd181, %fd31, %fd180;
	sub.f64 	%fd183, %fd4, %fd31;
	setp.gt.f64 	%p71, %fd183, 0d0000000000000000;
	sqrt.rn.f64 	%fd184, %fd182;
	neg.f64 	%fd185, %fd184;
	selp.f64 	%fd186, %fd184, %fd185, %p71;
	sub.f64 	%fd187, %fd183, %fd186;
	div.rn.f64 	%fd188, %fd187, %fd32;
	add.f64 	%fd189, %fd188, 0d3FE0000000000000;
	mul.f64 	%fd199, %fd46, %fd189;
	bra.uni 	$L__BB0_36;
$L__BB0_35:
	mul.f64 	%fd169, %fd46, %fd4;
	sub.f64 	%fd170, %fd4, %fd31;
	div.rn.f64 	%fd199, %fd169, %fd170;
$L__BB0_36:
	cvta.to.global.u64 	%rd41, %rd6;
	mul.wide.s32 	%rd42, %r8, 8;
	add.s64 	%rd43, %rd41, %rd42;
	st.global.f64 	[%rd43], %fd199;
	sub.f64 	%fd190, %fd46, %fd199;
	cvta.to.global.u64 	%rd44, %rd7;
	add.s64 	%rd46, %rd44, %rd35;
	st.global.f64 	[%rd46], %fd190;
$L__BB0_37:
	ret;

}
	// .globl	_Z7re_stepPdPKdPKbS1_S1_S1_S1_S1_S1_S1_iiidddi
.visible .entry _Z7re_stepPdPKdPKbS1_S1_S1_S1_S1_S1_S1_iiidddi(
	.param .u64 .ptr .align 1 _Z7re_stepPdPKdPKbS1_S1_S1_S1_S1_S1_S1_iiidddi_param_0,
	.param .u64 .ptr .align 1 _Z7re_stepPdPKdPKbS1_S1_S1_S1_S1_S1_S1_iiidddi_param_1,
	.param .u64 .ptr .align 1 _Z7re_stepPdPKdPKbS1_S1_S1_S1_S1_S1_S1_iiidddi_param_2,
	.param .u64 .ptr .align 1 _Z7re_stepPdPKdPKbS1_S1_S1_S1_S1_S1_S1_iiidddi_param_3,
	.param .u64 .ptr .align 1 _Z7re_stepPdPKdPKbS1_S1_S1_S1_S1_S1_S1_iiidddi_param_4,
	.param .u64 .ptr .align 1 _Z7re_stepPdPKdPKbS1_S1_S1_S1_S1_S1_S1_iiidddi_param_5,
	.param .u64 .ptr .align 1 _Z7re_stepPdPKdPKbS1_S1_S1_S1_S1_S1_S1_iiidddi_param_6,
	.param .u64 .ptr .align 1 _Z7re_stepPdPKdPKbS1_S1_S1_S1_S1_S1_S1_iiidddi_param_7,
	.param .u64 .ptr .align 1 _Z7re_stepPdPKdPKbS1_S1_S1_S1_S1_S1_S1_iiidddi_param_8,
	.param .u64 .ptr .align 1 _Z7re_stepPdPKdPKbS1_S1_S1_S1_S1_S1_S1_iiidddi_param_9,
	.param .u32 _Z7re_stepPdPKdPKbS1_S1_S1_S1_S1_S1_S1_iiidddi_param_10,
	.param .u32 _Z7re_stepPdPKdPKbS1_S1_S1_S1_S1_S1_S1_iiidddi_param_11,
	.param .u32 _Z7re_stepPdPKdPKbS1_S1_S1_S1_S1_S1_S1_iiidddi_param_12,
	.param .f64 _Z7re_stepPdPKdPKbS1_S1_S1_S1_S1_S1_S1_iiidddi_param_13,
	.param .f64 _Z7re_stepPdPKdPKbS1_S1_S1_S1_S1_S1_S1_iiidddi_param_14,
	.param .f64 _Z7re_stepPdPKdPKbS1_S1_S1_S1_S1_S1_S1_iiidddi_param_15,
	.param .u32 _Z7re_stepPdPKdPKbS1_S1_S1_S1_S1_S1_S1_iiidddi_param_16
)
{
	.reg .pred 	%p<247>;
	.reg .b16 	%rs<2>;
	.reg .b32 	%r<314>;
	.reg .b64 	%rd<65>;
	.reg .b64 	%fd<416>;

	ld.param.u64 	%rd12, [_Z7re_stepPdPKdPKbS1_S1_S1_S1_S1_S1_S1_iiidddi_param_0];
	ld.param.u64 	%rd5, [_Z7re_stepPdPKdPKbS1_S1_S1_S1_S1_S1_S1_iiidddi_param_2];
	ld.param.u64 	%rd13, [_Z7re_stepPdPKdPKbS1_S1_S1_S1_S1_S1_S1_iiidddi_param_3];
	ld.param.u64 	%rd7, [_Z7re_stepPdPKdPKbS1_S1_S1_S1_S1_S1_S1_iiidddi_param_5];
	ld.param.u64 	%rd8, [_Z7re_stepPdPKdPKbS1_S1_S1_S1_S1_S1_S1_iiidddi_param_6];
	ld.param.u64 	%rd9, [_Z7re_stepPdPKdPKbS1_S1_S1_S1_S1_S1_S1_iiidddi_param_7];
	ld.param.u64 	%rd10, [_Z7re_stepPdPKdPKbS1_S1_S1_S1_S1_S1_S1_iiidddi_param_8];
	ld.param.u64 	%rd11, [_Z7re_stepPdPKdPKbS1_S1_S1_S1_S1_S1_S1_iiidddi_param_9];
	ld.param.u32 	%r25, [_Z7re_stepPdPKdPKbS1_S1_S1_S1_S1_S1_S1_iiidddi_param_10];
	ld.param.u32 	%r28, [_Z7re_stepPdPKdPKbS1_S1_S1_S1_S1_S1_S1_iiidddi_param_11];
	ld.param.u32 	%r27, [_Z7re_stepPdPKdPKbS1_S1_S1_S1_S1_S1_S1_iiidddi_param_12];
	ld.param.f64 	%fd146, [_Z7re_stepPdPKdPKbS1_S1_S1_S1_S1_S1_S1_iiidddi_param_13];
	ld.param.f64 	%fd147, [_Z7re_stepPdPKdPKbS1_S1_S1_S1_S1_S1_S1_iiidddi_param_14];
	ld.param.f64 	%fd148, [_Z7re_stepPdPKdPKbS1_S1_S1_S1_S1_S1_S1_iiidddi_param_15];
	cvta.to.global.u64 	%rd1, %rd12;
	cvta.to.global.u64 	%rd2, %rd13;
	mov.u32 	%r29, %ctaid.x;
	mov.u32 	%r30, %ntid.x;
	mov.u32 	%r31, %tid.x;
	mad.lo.s32 	%r1, %r29, %r30, %r31;
	mov.u32 	%r32, %ctaid.y;
	mov.u32 	%r33, %ntid.y;
	mov.u32 	%r34, %tid.y;
	mad.lo.s32 	%r35, %r32, %r33, %r34;
	mov.u32 	%r36, %ctaid.z;
	mov.u32 	%r37, %ntid.z;
	mov.u32 	%r38, %tid.z;
	mad.lo.s32 	%r3, %r36, %r37, %r38;
	setp.ge.s32 	%p1, %r1, %r25;
	setp.ge.s32 	%p2, %r35, %r28;
	or.pred  	%p3, %p1, %p2;
	setp.ge.s32 	%p4, %r3, %r27;
	or.pred  	%p5, %p3, %p4;
	@%p5 bra 	$L__BB1_91;
	ld.param.u64 	%rd64, [_Z7re_stepPdPKdPKbS1_S1_S1_S1_S1_S1_S1_iiidddi_param_4];
	ld.param.u64 	%rd63, [_Z7re_stepPdPKdPKbS1_S1_S1_S1_S1_S1_S1_iiidddi_param_1];
	cvta.to.global.u64 	%rd3, %rd63;
	cvta.to.global.u64 	%rd14, %rd64;
	cvta.to.global.u64 	%rd15, %rd7;
	add.s32 	%r39, %r25, -1;
	cvt.rn.f64.s32 	%fd1, %r39;
	cvt.rn.f64.s32 	%fd149, %r1;
	max.f64 	%fd150, %fd149, 0d0000000000000000;
	setp.gt.f64 	%p6, %fd150, %fd1;
	selp.f64 	%fd151, %fd1, %fd150, %p6;
	cvt.rzi.s32.f64 	%r4, %fd151;
	add.s32 	%r40, %r28, -1;
	cvt.rn.f64.u32 	%fd152, %r40;
	cvt.rn.f64.u32 	%fd153, %r35;
	max.f64 	%fd154, %fd153, 0d0000000000000000;
	setp.gt.f64 	%p7, %fd154, %fd152;
	selp.f64 	%fd155, %fd152, %fd154, %p7;
	cvt.rzi.s32.f64 	%r5, %fd155;
	add.s32 	%r41, %r27, -1;
	cvt.rn.f64.u32 	%fd2, %r41;
	cvt.rn.f64.u32 	%fd156, %r3;
	max.f64 	%fd157, %fd156, 0d0000000000000000;
	setp.gt.f64 	%p8, %fd157, %fd2;
	selp.f64 	%fd158, %fd2, %fd157, %p8;
	cvt.rzi.s32.f64 	%r42, %fd158;
	mul.lo.s32 	%r43, %r42, %r28;
	add.s32 	%r44, %r43, %r5;
	mul.lo.s32 	%r6, %r44, %r25;
	add.s32 	%r7, %r6, %r4;
	add.s32 	%r45, %r35, 1;
	cvt.rn.f64.u32 	%fd159, %r45;
	max.f64 	%fd160, %fd159, 0d0000000000000000;
	setp.gt.f64 	%p9, %fd160, %fd152;
	selp.f64 	%fd161, %fd152, %fd160, %p9;
	cvt.rzi.s32.f64 	%r46, %fd161;
	add.s32 	%r47, %r43, %r46;
	mad.lo.s32 	%r48, %r47, %r25, %r4;
	add.s32 	%r49, %r35, 2;
	cvt.rn.f64.u32 	%fd162, %r49;
	max.f64 	%fd163, %fd162, 0d0000000000000000;
	setp.gt.f64 	%p10, %fd163, %fd152;
	selp.f64 	%fd164, %fd152, %fd163, %p10;
	cvt.rzi.s32.f64 	%r50, %fd164;
	add.s32 	%r51, %r43, %r50;
	mad.lo.s32 	%r52, %r51, %r25, %r4;
	add.s32 	%r53, %r35, -1;
	cvt.rn.f64.s32 	%fd165, %r53;
	max.f64 	%fd166, %fd165, 0d0000000000000000;
	setp.gt.f64 	%p11, %fd166, %fd152;
	selp.f64 	%fd167, %fd152, %fd166, %p11;
	cvt.rzi.s32.f64 	%r54, %fd167;
	add.s32 	%r55, %r43, %r54;
	mad.lo.s32 	%r56, %r55, %r25, %r4;
	add.s32 	%r57, %r35, -2;
	cvt.rn.f64.s32 	%fd168, %r57;
	max.f64 	%fd169, %fd168, 0d0000000000000000;
	setp.gt.f64 	%p12, %fd169, %fd152;
	selp.f64 	%fd170, %fd152, %fd169, %p12;
	cvt.rzi.s32.f64 	%r58, %fd170;
	add.s32 	%r59, %r43, %r58;
	mad.lo.s32 	%r60, %r59, %r25, %r4;
	mul.wide.s32 	%rd16, %r60, 8;
	add.s64 	%rd17, %rd3, %rd16;
	ld.global.f64 	%fd3, [%rd17];
	mul.wide.s32 	%rd18, %r56, 8;
	add.s64 	%rd19, %rd3, %rd18;
	ld.global.f64 	%fd4, [%rd19];
	mul.wide.s32 	%rd20, %r7, 8;
	add.s64 	%rd21, %rd3, %rd20;
	ld.global.f64 	%fd5, [%rd21];
	mul.wide.s32 	%rd22, %r48, 8;
	add.s64 	%rd23, %rd3, %rd22;
	ld.global.f64 	%fd6, [%rd23];
	mul.wide.s32 	%rd24, %r52, 8;
	add.s64 	%rd25, %rd3, %rd24;
	ld.global.f64 	%fd7, [%rd25];
	add.s64 	%rd26, %rd14, %rd20;
	ld.global.f64 	%fd8, [%rd26];
	add.s64 	%rd27, %rd15, %rd20;
	ld.global.f64 	%fd9, [%rd27];
	add.f64 	%fd10, %fd5, %fd5;
	{
	.reg .b32 %temp; 
	mov.b64 	{%temp, %r8}, %fd146;
	}
	mov.f64 	%fd171, 0d4000000000000000;
	{
	.reg .b32 %temp; 
	mov.b64 	{%temp, %r61}, %fd171;
	}
	and.b32  	%r10, %r61, 2146435072;
	setp.eq.s32 	%p13, %r10, 1062207488;
	abs.f64 	%fd11, %fd146;
	{ // callseq 3, 0
	.param .b64 param0;
	st.param.f64 	[param0], %fd11;
	.param .b64 retval0;
	call.uni (retval0), 
	__internal_accurate_pow, 
	(
	param0
	);
	ld.param.f64 	%fd172, [retval0];
	} // callseq 3
	setp.lt.s32 	%p14, %r8, 0;
	neg.f64 	%fd174, %fd172;
	selp.f64 	%fd175, %fd174, %fd172, %p13;
	selp.f64 	%fd387, %fd175, %fd172, %p14;
	setp.neu.f64 	%p15, %fd146, 0d0000000000000000;
	@%p15 bra 	$L__BB1_3;
	selp.b32 	%r62, %r8, 0, %p13;
	setp.lt.s32 	%p17, %r61, 0;
	or.b32  	%r63, %r62, 2146435072;
	selp.b32 	%r64, %r63, %r62, %p17;
	mov.b32 	%r65, 0;
	mov.b64 	%fd387, {%r65, %r64};
$L__BB1_3:
	add.f64 	%fd176, %fd146, 0d4000000000000000;
	{
	.reg .b32 %temp; 
	mov.b64 	{%temp, %r66}, %fd176;
	}
	and.b32  	%r67, %r66, 2146435072;
	setp.ne.s32 	%p18, %r67, 2146435072;
	@%p18 bra 	$L__BB1_8;
	setp.num.f64 	%p19, %fd146, %fd146;
	@%p19 bra 	$L__BB1_6;
	mov.f64 	%fd177, 0d4000000000000000;
	add.rn.f64 	%fd387, %fd146, %fd177;
	bra.uni 	$L__BB1_8;
$L__BB1_6:
	setp.neu.f64 	%p20, %fd11, 0d7FF0000000000000;
	@%p20 bra 	$L__BB1_8;
	setp.lt.s32 	%p23, %r61, 0;
	selp.b32 	%r69, 0, 2146435072, %p23;
	and.b32  	%r70, %r61, 2147483647;
	setp.ne.s32 	%p24, %r70, 1071644672;
	or.b32  	%r71, %r69, -2147483648;
	selp.b32 	%r72, %r71, %r69, %p24;
	selp.b32 	%r73, %r72, %r69, %p13;
	selp.b32 	%r74, %r73, %r69, %p14;
	mov.b32 	%r75, 0;
	mov.b64 	%fd387, {%r75, %r74};
$L__BB1_8:
	sub.f64 	%fd178, %fd4, %fd10;
	add.f64 	%fd179, %fd6, %fd178;
	add.f64 	%fd180, %fd6, %fd6;
	sub.f64 	%fd181, %fd5, %fd180;
	add.f64 	%fd182, %fd7, %fd181;
	abs.f64 	%fd183, %fd179;
	setp.eq.f64 	%p26, %fd146, 0d3FF0000000000000;
	selp.f64 	%fd184, 0d3FF0000000000000, %fd387, %p26;
	abs.f64 	%fd185, %fd182;
	setp.lt.f64 	%p27, %fd183, %fd185;
	selp.f64 	%fd186, %fd179, %fd182, %p27;
	mul.f64 	%fd187, %fd186, 0d3FE0000000000000;
	mul.f64 	%fd188, %fd179, %fd182;
	setp.lt.f64 	%p28, %fd188, 0d0000000000000000;
	selp.f64 	%fd189, 0d0000000000000000, %fd187, %p28;
	div.rn.f64 	%fd190, %fd189, %fd184;
	setp.eq.f64 	%p29, %fd8, %fd146;
	selp.f64 	%fd191, %fd6, 0d0000000000000000, %p29;
	sub.f64 	%fd192, %fd191, %fd5;
	div.rn.f64 	%fd193, %fd192, %fd8;
	mul.f64 	%fd194, %fd8, %fd190;
	sub.f64 	%fd18, %fd193, %fd194;
	add.f64 	%fd195, %fd4, %fd4;
	sub.f64 	%fd196, %fd5, %fd195;
	add.f64 	%fd197, %fd3, %fd196;
	mul.f64 	%fd198, %fd197, %fd179;
	setp.lt.f64 	%p30, %fd198, 0d0000000000000000;
	abs.f64 	%fd199, %fd197;
	setp.lt.f64 	%p31, %fd183, %fd199;
	selp.f64 	%fd200, %fd179, %fd197, %p31;
	mul.f64 	%fd201, %fd200, 0d3FE0000000000000;
	selp.f64 	%fd202, 0d0000000000000000, %fd201, %p30;
	div.rn.f64 	%fd203, %fd202, %fd184;
	setp.eq.f64 	%p32, %fd9, %fd146;
	selp.f64 	%fd204, %fd4, 0d0000000000000000, %p32;
	sub.f64 	%fd205, %fd5, %fd204;
	div.rn.f64 	%fd206, %fd205, %fd9;
	fma.rn.f64 	%fd19, %fd9, %fd203, %fd206;
	add.s32 	%r77, %r1, 1;
	cvt.rn.f64.s32 	%fd207, %r77;
	max.f64 	%fd208, %fd207, 0d0000000000000000;
	setp.gt.f64 	%p33, %fd208, %fd1;
	selp.f64 	%fd209, %fd1, %fd208, %p33;
	cvt.rzi.s32.f64 	%r78, %fd209;
	add.s32 	%r79, %r6, %r78;
	add.s32 	%r80, %r1, 2;
	cvt.rn.f64.s32 	%fd210, %r80;
	max.f64 	%fd211, %fd210, 0d0000000000000000;
	setp.gt.f64 	%p34, %fd211, %fd1;
	selp.f64 	%fd212, %fd1, %fd211, %p34;
	cvt.rzi.s32.f64 	%r81, %fd212;
	add.s32 	%r82, %r6, %r81;
	add.s32 	%r83, %r1, -1;
	cvt.rn.f64.s32 	%fd213, %r83;
	max.f64 	%fd214, %fd213, 0d0000000000000000;
	setp.gt.f64 	%p35, %fd214, %fd1;
	selp.f64 	%fd215, %fd1, %fd214, %p35;
	cvt.rzi.s32.f64 	%r84, %fd215;
	add.s32 	%r85, %r6, %r84;
	add.s32 	%r86, %r1, -2;
	cvt.rn.f64.s32 	%fd216, %r86;
	max.f64 	%fd217, %fd216, 0d0000000000000000;
	setp.gt.f64 	%p36, %fd217, %fd1;
	selp.f64 	%fd218, %fd1, %fd217, %p36;
	cvt.rzi.s32.f64 	%r87, %fd218;
	add.s32 	%r88, %r6, %r87;
	mul.wide.s32 	%rd28, %r88, 8;
	add.s64 	%rd29, %rd3, %rd28;
	ld.global.f64 	%fd20, [%rd29];
	mul.wide.s32 	%rd30, %r85, 8;
	add.s64 	%rd31, %rd3, %rd30;
	ld.global.f64 	%fd21, [%rd31];
	mul.wide.s32 	%rd32, %r79, 8;
	add.s64 	%rd33, %rd3, %rd32;
	ld.global.f64 	%fd22, [%rd33];
	mul.wide.s32 	%rd34, %r82, 8;
	add.s64 	%rd35, %rd3, %rd34;
	ld.global.f64 	%fd23, [%rd35];
	cvta.to.global.u64 	%rd36, %rd8;
	mul.wide.s32 	%rd37, %r7, 8;
	add.s64 	%rd38, %rd36, %rd37;
	ld.global.f64 	%fd24, [%rd38];
	cvta.to.global.u64 	%rd39, %rd9;
	add.s64 	%rd40, %rd39, %rd37;
	ld.global.f64 	%fd25, [%rd40];
	{
	.reg .b32 %temp; 
	mov.b64 	{%temp, %r11}, %fd147;
	}
	abs.f64 	%fd26, %fd147;
	{ // callseq 4, 0
	.param .b64 param0;
	st.param.f64 	[param0], %fd26;
	.param .b64 retval0;
	call.uni (retval0), 
	__internal_accurate_pow, 
	(
	param0
	);
	ld.param.f64 	%fd219, [retval0];
	} // callseq 4
	setp.lt.s32 	%p37, %r11, 0;
	neg.f64 	%fd221, %fd219;
	selp.f64 	%fd222, %fd221, %fd219, %p13;
	selp.f64 	%fd389, %fd222, %fd219, %p37;
	setp.neu.f64 	%p38, %fd147, 0d0000000000000000;
	@%p38 bra 	$L__BB1_10;
	selp.b32 	%r89, %r11, 0, %p13;
	setp.lt.s32 	%p40, %r61, 0;
	or.b32  	%r90, %r89, 2146435072;
	selp.b32 	%r91, %r90, %r89, %p40;
	mov.b32 	%r92, 0;
	mov.b64 	%fd389, {%r92, %r91};
$L__BB1_10:
	add.f64 	%fd223, %fd147, 0d4000000000000000;
	{
	.reg .b32 %temp; 
	mov.b64 	{%temp, %r93}, %fd223;
	}
	and.b32  	%r94, %r93, 2146435072;
	setp.ne.s32 	%p41, %r94, 2146435072;
	@%p41 bra 	$L__BB1_15;
	setp.num.f64 	%p42, %fd147, %fd147;
	@%p42 bra 	$L__BB1_13;
	mov.f64 	%fd224, 0d4000000000000000;
	add.rn.f64 	%fd389, %fd147, %fd224;
	bra.uni 	$L__BB1_15;
$L__BB1_13:
	setp.neu.f64 	%p43, %fd26, 0d7FF0000000000000;
	@%p43 bra 	$L__BB1_15;
	setp.lt.s32 	%p46, %r61, 0;
	selp.b32 	%r96, 0, 2146435072, %p46;
	and.b32  	%r97, %r61, 2147483647;
	setp.ne.s32 	%p47, %r97, 1071644672;
	or.b32  	%r98, %r96, -2147483648;
	selp.b32 	%r99, %r98, %r96, %p47;
	selp.b32 	%r100, %r99, %r96, %p13;
	selp.b32 	%r101, %r100, %r96, %p37;
	mov.b32 	%r102, 0;
	mov.b64 	%fd389, {%r102, %r101};
$L__BB1_15:
	sub.f64 	%fd225, %fd21, %fd10;
	add.f64 	%fd226, %fd22, %fd225;
	add.f64 	%fd227, %fd22, %fd22;
	sub.f64 	%fd228, %fd5, %fd227;
	add.f64 	%fd229, %fd23, %fd228;
	abs.f64 	%fd230, %fd226;
	setp.eq.f64 	%p49, %fd147, 0d3FF0000000000000;
	selp.f64 	%fd231, 0d3FF0000000000000, %fd389, %p49;
	abs.f64 	%fd232, %fd229;
	setp.lt.f64 	%p50, %fd230, %fd232;
	selp.f64 	%fd233, %fd226, %fd229, %p50;
	mul.f64 	%fd234, %fd233, 0d3FE0000000000000;
	mul.f64 	%fd235, %fd226, %fd229;
	setp.lt.f64 	%p51, %fd235, 0d0000000000000000;
	selp.f64 	%fd236, 0d0000000000000000, %fd234, %p51;
	div.rn.f64 	%fd237, %fd236, %fd231;
	setp.eq.f64 	%p52, %fd24, %fd147;
	selp.f64 	%fd238, %fd22, 0d0000000000000000, %p52;
	sub.f64 	%fd239, %fd238, %fd5;
	div.rn.f64 	%fd240, %fd239, %fd24;
	mul.f64 	%fd241, %fd24, %fd237;
	sub.f64 	%fd33, %fd240, %fd241;
	add.f64 	%fd242, %fd21, %fd21;
	sub.f64 	%fd243, %fd5, %fd242;
	add.f64 	%fd244, %fd20, %fd243;
	mul.f64 	%fd245, %fd244, %fd226;
	setp.lt.f64 	%p53, %fd245, 0d0000000000000000;
	abs.f64 	%fd246, %fd244;
	setp.lt.f64 	%p54, %fd230, %fd246;
	selp.f64 	%fd247, %fd226, %fd244, %p54;
	mul.f64 	%fd248, %fd247, 0d3FE0000000000000;
	selp.f64 	%fd249, 0d0000000000000000, %fd248, %p53;
	div.rn.f64 	%fd250, %fd249, %fd231;
	setp.eq.f64 	%p55, %fd25, %fd147;
	selp.f64 	%fd251, %fd21, 0d0000000000000000, %p55;
	sub.f64 	%fd252, %fd5, %fd251;
	div.rn.f64 	%fd253, %fd252, %fd25;
	fma.rn.f64 	%fd34, %fd25, %fd250, %fd253;
	add.s32 	%r104, %r3, 1;
	cvt.rn.f64.u32 	%fd254, %r104;
	max.f64 	%fd255, %fd254, 0d0000000000000000;
	setp.gt.f64 	%p56, %fd255, %fd2;
	selp.f64 	%fd256, %fd2, %fd255, %p56;
	cvt.rzi.s32.f64 	%r105, %fd256;
	mad.lo.s32 	%r106, %r105, %r28, %r5;
	mad.lo.s32 	%r107, %r106, %r25, %r4;
	add.s32 	%r108, %r3, 2;
	cvt.rn.f64.u32 	%fd257, %r108;
	max.f64 	%fd258, %fd257, 0d0000000000000000;
	setp.gt.f64 	%p57, %fd258, %fd2;
	selp.f64 	%fd259, %fd2, %fd258, %p57;
	cvt.rzi.s32.f64 	%r109, %fd259;
	mad.lo.s32 	%r110, %r109, %r28, %r5;
	mad.lo.s32 	%r111, %r110, %r25, %r4;
	add.s32 	%r112, %r3, -1;
	cvt.rn.f64.s32 	%fd260, %r112;
	max.f64 	%fd261, %fd260, 0d0000000000000000;
	setp.gt.f64 	%p58, %fd261, %fd2;
	selp.f64 	%fd262, %fd2, %fd261, %p58;
	cvt.rzi.s32.f64 	%r113, %fd262;
	mad.lo.s32 	%r114, %r113, %r28, %r5;
	mad.lo.s32 	%r115, %r114, %r25, %r4;
	add.s32 	%r116, %r3, -2;
	cvt.rn.f64.s32 	%fd263, %r116;
	max.f64 	%fd264, %fd263, 0d0000000000000000;
	setp.gt.f64 	%p59, %fd264, %fd2;
	selp.f64 	%fd265, %fd2, %fd264, %p59;
	cvt.rzi.s32.f64 	%r117, %fd265;
	mad.lo.s32 	%r118, %r117, %r28, %r5;
	mad.lo.s32 	%r119, %r118, %r25, %r4;
	mul.wide.s32 	%rd41, %r119, 8;
	add.s64 	%rd42, %rd3, %rd41;
	ld.global.f64 	%fd35, [%rd42];
	mul.wide.s32 	%rd43, %r115, 8;
	add.s64 	%rd44, %rd3, %rd43;
	ld.global.f64 	%fd36, [%rd44];
	mul.wide.s32 	%rd45, %r107, 8;
	add.s64 	%rd46, %rd3, %rd45;
	ld.global.f64 	%fd37, [%rd46];
	mul.wide.s32 	%rd47, %r111, 8;
	add.s64 	%rd48, %rd3, %rd47;
	ld.global.f64 	%fd266, [%rd48];
	cvta.to.global.u64 	%rd49, %rd10;
	mul.wide.s32 	%rd50, %r7, 8;
	add.s64 	%rd51, %rd49, %rd50;
	ld.global.f64 	%fd38, [%rd51];
	cvta.to.global.u64 	%rd52, %rd11;
	add.s64 	%rd53, %rd52, %rd50;
	ld.global.f64 	%fd39, [%rd53];
	sub.f64 	%fd267, %fd36, %fd10;
	add.f64 	%fd40, %fd37, %fd267;
	add.f64 	%fd268, %fd37, %fd37;
	sub.f64 	%fd269, %fd5, %fd268;
	add.f64 	%fd41, %fd266, %fd269;
	mul.f64 	%fd42, %fd40, %fd41;
	{
	.reg .b32 %temp; 
	mov.b64 	{%temp, %r12}, %fd148;
	}
	abs.f64 	%fd43, %fd148;
	{ // callseq 5, 0
	.param .b64 param0;
	st.param.f64 	[param0], %fd43;
	.param .b64 retval0;
	call.uni (retval0), 
	__internal_accurate_pow, 
	(
	param0
	);
	ld.param.f64 	%fd270, [retval0];
	} // callseq 5
	setp.lt.s32 	%p60, %r12, 0;
	neg.f64 	%fd272, %fd270;
	selp.f64 	%fd273, %fd272, %fd270, %p13;
	selp.f64 	%fd391, %fd273, %fd270, %p60;
	setp.neu.f64 	%p61, %fd148, 0d0000000000000000;
	@%p61 bra 	$L__BB1_17;
	selp.b32 	%r120, %r12, 0, %p13;
	setp.lt.s32 	%p63, %r61, 0;
	or.b32  	%r121, %r120, 2146435072;
	selp.b32 	%r122, %r121, %r120, %p63;
	mov.b32 	%r123, 0;
	mov.b64 	%fd391, {%r123, %r122};
$L__BB1_17:
	add.f64 	%fd274, %fd148, 0d4000000000000000;
	{
	.reg .b32 %temp; 
	mov.b64 	{%temp, %r124}, %fd274;
	}
	and.b32  	%r125, %r124, 2146435072;
	setp.ne.s32 	%p64, %r125, 2146435072;
	@%p64 bra 	$L__BB1_22;
	setp.num.f64 	%p65, %fd148, %fd148;
	@%p65 bra 	$L__BB1_20;
	mov.f64 	%fd275, 0d4000000000000000;
	add.rn.f64 	%fd391, %fd148, %fd275;
	bra.uni 	$L__BB1_22;
$L__BB1_20:
	setp.neu.f64 	%p66, %fd43, 0d7FF0000000000000;
	@%p66 bra 	$L__BB1_22;
	setp.lt.s32 	%p69, %r61, 0;
	selp.b32 	%r127, 0, 2146435072, %p69;
	and.b32  	%r128, %r61, 2147483647;
	setp.ne.s32 	%p70, %r128, 1071644672;
	or.b32  	%r129, %r127, -2147483648;
	selp.b32 	%r130, %r129, %r127, %p70;
	selp.b32 	%r131, %r130, %r127, %p13;
	selp.b32 	%r132, %r131, %r127, %p60;
	mov.b32 	%r133, 0;
	mov.b64 	%fd391, {%r133, %r132};
$L__BB1_22:
	abs.f64 	%fd276, %fd40;
	cvt.s64.s32 	%rd54, %r7;
	setp.eq.f64 	%p71, %fd148, 0d3FF0000000000000;
	selp.f64 	%fd277, 0d3FF0000000000000, %fd391, %p71;
	abs.f64 	%fd278, %fd41;
	setp.lt.f64 	%p72, %fd276, %fd278;
	selp.f64 	%fd279, %fd40, %fd41, %p72;
	mul.f64 	%fd280, %fd279, 0d3FE0000000000000;
	setp.lt.f64 	%p73, %fd42, 0d0000000000000000;
	selp.f64 	%fd281, 0d0000000000000000, %fd280, %p73;
	div.rn.f64 	%fd282, %fd281, %fd277;
	setp.eq.f64 	%p74, %fd38, %fd148;
	selp.f64 	%fd283, %fd37, 0d0000000000000000, %p74;
	sub.f64 	%fd284, %fd283, %fd5;
	div.rn.f64 	%fd285, %fd284, %fd38;
	mul.f64 	%fd286, %fd38, %fd282;
	sub.f64 	%fd50, %fd285, %fd286;
	add.f64 	%fd287, %fd36, %fd36;
	sub.f64 	%fd288, %fd5, %fd287;
	add.f64 	%fd289, %fd35, %fd288;
	mul.f64 	%fd290, %fd289, %fd40;
	setp.lt.f64 	%p75, %fd290, 0d0000000000000000;
	abs.f64 	%fd291, %fd289;
	setp.lt.f64 	%p76, %fd276, %fd291;
	selp.f64 	%fd292, %fd40, %fd289, %p76;
	mul.f64 	%fd293, %fd292, 0d3FE0000000000000;
	selp.f64 	%fd294, 0d0000000000000000, %fd293, %p75;
	div.rn.f64 	%fd295, %fd294, %fd277;
	setp.eq.f64 	%p77, %fd39, %fd148;
	selp.f64 	%fd296, %fd36, 0d0000000000000000, %p77;
	sub.f64 	%fd297, %fd5, %fd296;
	div.rn.f64 	%fd298, %fd297, %fd39;
	fma.rn.f64 	%fd51, %fd39, %fd295, %fd298;
	cvta.to.global.u64 	%rd55, %rd5;
	add.s64 	%rd56, %rd55, %rd54;
	ld.global.u8 	%rs1, [%rd56];
	setp.eq.s16 	%p78, %rs1, 0;
	@%p78 bra 	$L__BB1_57;
	setp.eq.s32 	%p79, %r10, 1062207488;
	setp.gt.f64 	%p80, %fd19, 0d0000000000000000;
	selp.f64 	%fd52, 0d0000000000000000, %fd19, %p80;
	{
	.reg .b32 %temp; 
	mov.b64 	{%temp, %r13}, %fd52;
	}
	abs.f64 	%fd53, %fd52;
	{ // callseq 6, 0
	.param .b64 param0;
	st.param.f64 	[param0], %fd53;
	.param .b64 retval0;
	call.uni (retval0), 
	__internal_accurate_pow, 
	(
	param0
	);
	ld.param.f64 	%fd299, [retval0];
	} // callseq 6
	setp.lt.s32 	%p81, %r13, 0;
	neg.f64 	%fd301, %fd299;
	selp.f64 	%fd302, %fd301, %fd299, %p79;
	selp.f64 	%fd393, %fd302, %fd299, %p81;
	setp.neu.f64 	%p82, %fd52, 0d0000000000000000;
	@%p82 bra 	$L__BB1_25;
	setp.eq.s32 	%p83, %r10, 1062207488;
	selp.b32 	%r135, %r13, 0, %p83;
	setp.lt.s32 	%p84, %r61, 0;
	or.b32  	%r136, %r135, 2146435072;
	selp.b32 	%r137, %r136, %r135, %p84;
	mov.b32 	%r138, 0;
	mov.b64 	%fd393, {%r138, %r137};
$L__BB1_25:
	add.f64 	%fd303, %fd52, 0d4000000000000000;
	{
	.reg .b32 %temp; 
	mov.b64 	{%temp, %r139}, %fd303;
	}
	and.b32  	%r140, %r139, 2146435072;
	setp.ne.s32 	%p85, %r140, 2146435072;
	@%p85 bra 	$L__BB1_30;
	setp.num.f64 	%p86, %fd52, %fd52;
	@%p86 bra 	$L__BB1_28;
	mov.f64 	%fd304, 0d4000000000000000;
	add.rn.f64 	%fd393, %fd52, %fd304;
	bra.uni 	$L__BB1_30;
$L__BB1_28:
	setp.neu.f64 	%p87, %fd53, 0d7FF0000000000000;
	@%p87 bra 	$L__BB1_30;
	setp.lt.s32 	%p88, %r13, 0;
	setp.eq.s32 	%p89, %r10, 1062207488;
	setp.lt.s32 	%p90, %r61, 0;
	selp.b32 	%r142, 0, 2146435072, %p90;
	and.b32  	%r143, %r61, 2147483647;
	setp.ne.s32 	%p91, %r143, 1071644672;
	or.b32  	%r144, %r142, -2147483648;
	selp.b32 	%r145, %r144, %r142, %p91;
	selp.b32 	%r146, %r145, %r142, %p89;
	selp.b32 	%r147, %r146, %r142, %p88;
	mov.b32 	%r148, 0;
	mov.b64 	%fd393, {%r148, %r147};
$L__BB1_30:
	setp.eq.s32 	%p92, %r10, 1062207488;
	setp.eq.f64 	%p93, %fd52, 0d3FF0000000000000;
	selp.f64 	%fd60, 0d3FF0000000000000, %fd393, %p93;
	max.f64 	%fd61, %fd18, 0d0000000000000000;
	{
	.reg .b32 %temp; 
	mov.b64 	{%temp, %r14}, %fd61;
	}
	{ // callseq 7, 0
	.param .b64 param0;
	st.param.f64 	[param0], %fd61;
	.param .b64 retval0;
	call.uni (retval0), 
	__internal_accurate_pow, 
	(
	param0
	);
	ld.param.f64 	%fd305, [retval0];
	} // callseq 7
	setp.lt.s32 	%p94, %r14, 0;
	neg.f64 	%fd307, %fd305;
	selp.f64 	%fd308, %fd307, %fd305, %p92;
	selp.f64 	%fd395, %fd308, %fd305, %p94;
	setp.neu.f64 	%p95, %fd61, 0d0000000000000000;
	@%p95 bra 	$L__BB1_32;
	setp.eq.s32 	%p96, %r10, 1062207488;
	selp.b32 	%r150, %r14, 0, %p96;
	setp.lt.s32 	%p97, %r61, 0;
	or.b32  	%r151, %r150, 2146435072;
	selp.b32 	%r152, %r151, %r150, %p97;
	mov.b32 	%r153, 0;
	mov.b64 	%fd395, {%r153, %r152};
$L__BB1_32:
	add.f64 	%fd309, %fd61, 0d4000000000000000;
	{
	.reg .b32 %temp; 
	mov.b64 	{%temp, %r154}, %fd309;
	}
	and.b32  	%r155, %r154, 2146435072;
	setp.ne.s32 	%p98, %r155, 2146435072;
	setp.neu.f64 	%p99, %fd61, 0d7FF0000000000000;
	or.pred  	%p100, %p99, %p98;
	@%p100 bra 	$L__BB1_34;
	setp.lt.s32 	%p101, %r14, 0;
	setp.eq.s32 	%p102, %r10, 1062207488;
	setp.lt.s32 	%p103, %r61, 0;
	selp.b32 	%r157, 0, 2146435072, %p103;
	and.b32  	%r158, %r61, 2147483647;
	setp.ne.s32 	%p104, %r158, 1071644672;
	or.b32  	%r159, %r157, -2147483648;
	selp.b32 	%r160, %r159, %r157, %p104;
	selp.b32 	%r161, %r160, %r157, %p102;
	selp.b32 	%r162, %r161, %r157, %p101;
	mov.b32 	%r163, 0;
	mov.b64 	%fd395, {%r163, %r162};
$L__BB1_34:
	setp.eq.s32 	%p105, %r10, 1062207488;
	setp.eq.f64 	%p106, %fd61, 0d3FF0000000000000;
	selp.f64 	%fd310, 0d3FF0000000000000, %fd395, %p106;
	setp.lt.f64 	%p107, %fd60, %fd310;
	selp.f64 	%fd67, %fd310, %fd60, %p107;
	setp.gt.f64 	%p108, %fd34, 0d0000000000000000;
	selp.f64 	%fd68, 0d0000000000000000, %fd34, %p108;
	{
	.reg .b32 %temp; 
	mov.b64 	{%temp, %r15}, %fd68;
	}
	abs.f64 	%fd69, %fd68;
	{ // callseq 8, 0
	.param .b64 param0;
	st.param.f64 	[param0], %fd69;
	.param .b64 retval0;
	call.uni (retval0), 
	__internal_accurate_pow, 
	(
	param0
	);
	ld.param.f64 	%fd311, [retval0];
	} // callseq 8
	setp.lt.s32 	%p109, %r15, 0;
	neg.f64 	%fd313, %fd311;
	selp.f64 	%fd314, %fd313, %fd311, %p105;
	selp.f64 	%fd397, %fd314, %fd311, %p109;
	setp.neu.f64 	%p110, %fd68, 0d0000000000000000;
	@%p110 bra 	$L__BB1_36;
	setp.eq.s32 	%p111, %r10, 1062207488;
	selp.b32 	%r165, %r15, 0, %p111;
	setp.lt.s32 	%p112, %r61, 0;
	or.b32  	%r166, %r165, 2146435072;
	selp.b32 	%r167, %r166, %r165, %p112;
	mov.b32 	%r168, 0;
	mov.b64 	%fd397, {%r168, %r167};
$L__BB1_36:
	add.f64 	%fd315, %fd68, 0d4000000000000000;
	{
	.reg .b32 %temp; 
	mov.b64 	{%temp, %r169}, %fd315;
	}
	and.b32  	%r170, %r169, 2146435072;
	setp.ne.s32 	%p113, %r170, 2146435072;
	@%p113 bra 	$L__BB1_41;
	setp.num.f64 	%p114, %fd68, %fd68;
	@%p114 bra 	$L__BB1_39;
	mov.f64 	%fd316, 0d4000000000000000;
	add.rn.f64 	%fd397, %fd68, %fd316;
	bra.uni 	$L__BB1_41;
$L__BB1_39:
	setp.neu.f64 	%p115, %fd69, 0d7FF0000000000000;
	@%p115 bra 	$L__BB1_41;
	setp.lt.s32 	%p116, %r15, 0;
	setp.eq.s32 	%p117, %r10, 1062207488;
	setp.lt.s32 	%p118, %r61, 0;
	selp.b32 	%r172, 0, 2146435072, %p118;
	and.b32  	%r173, %r61, 2147483647;
	setp.ne.s32 	%p119, %r173, 1071644672;
	or.b32  	%r174, %r172, -2147483648;
	selp.b32 	%r175, %r174, %r172, %p119;
	selp.b32 	%r176, %r175, %r172, %p117;
	selp.b32 	%r177, %r176, %r172, %p116;
	mov.b32 	%r178, 0;
	mov.b64 	%fd397, {%r178, %r177};
$L__BB1_41:
	setp.eq.s32 	%p120, %r10, 1062207488;
	setp.eq.f64 	%p121, %fd68, 0d3FF0000000000000;
	selp.f64 	%fd76, 0d3FF0000000000000, %fd397, %p121;
	max.f64 	%fd77, %fd33, 0d0000000000000000;
	{
	.reg .b32 %temp; 
	mov.b64 	{%temp, %r16}, %fd77;
	}
	{ // callseq 9, 0
	.param .b64 param0;
	st.param.f64 	[param0], %fd77;
	.param .b64 retval0;
	call.uni (retval0), 
	__internal_accurate_pow, 
	(
	param0
	);
	ld.param.f64 	%fd317, [retval0];
	} // callseq 9
	setp.lt.s32 	%p122, %r16, 0;
	neg.f64 	%fd319, %fd317;
	selp.f64 	%fd320, %fd319, %fd317, %p120;
	selp.f64 	%fd399, %fd320, %fd317, %p122;
	setp.neu.f64 	%p123, %fd77, 0d0000000000000000;
	@%p123 bra 	$L__BB1_43;
	setp.eq.s32 	%p124, %r10, 1062207488;
	selp.b32 	%r180, %r16, 0, %p124;
	setp.lt.s32 	%p125, %r61, 0;
	or.b32  	%r181, %r180, 2146435072;
	selp.b32 	%r182, %r181, %r180, %p125;
	mov.b32 	%r183, 0;
	mov.b64 	%fd399, {%r183, %r182};
$L__BB1_43:
	add.f64 	%fd321, %fd77, 0d4000000000000000;
	{
	.reg .b32 %temp; 
	mov.b64 	{%temp, %r184}, %fd321;
	}
	and.b32  	%r185, %r184, 2146435072;
	setp.ne.s32 	%p126, %r185, 2146435072;
	setp.neu.f64 	%p127, %fd77, 0d7FF0000000000000;
	or.pred  	%p128, %p127, %p126;
	@%p128 bra 	$L__BB1_45;
	setp.lt.s32 	%p129, %r16, 0;
	setp.eq.s32 	%p130, %r10, 1062207488;
	setp.lt.s32 	%p131, %r61, 0;
	selp.b32 	%r187, 0, 2146435072, %p131;
	and.b32  	%r188, %r61, 2147483647;
	setp.ne.s32 	%p132, %r188, 1071644672;
	or.b32  	%r189, %r187, -2147483648;
	selp.b32 	%r190, %r189, %r187, %p132;
	selp.b32 	%r191, %r190, %r187, %p130;
	selp.b32 	%r192, %r191, %r187, %p129;
	mov.b32 	%r193, 0;
	mov.b64 	%fd399, {%r193, %r192};
$L__BB1_45:
	setp.eq.s32 	%p133, %r10, 1062207488;
	setp.eq.f64 	%p134, %fd77, 0d3FF0000000000000;
	selp.f64 	%fd322, 0d3FF0000000000000, %fd399, %p134;
	setp.lt.f64 	%p135, %fd76, %fd322;
	selp.f64 	%fd323, %fd322, %fd76, %p135;
	add.f64 	%fd83, %fd67, %fd323;
	setp.gt.f64 	%p136, %fd51, 0d0000000000000000;
	selp.f64 	%fd84, 0d0000000000000000, %fd51, %p136;
	{
	.reg .b32 %temp; 
	mov.b64 	{%temp, %r17}, %fd84;
	}
	abs.f64 	%fd85, %fd84;
	{ // callseq 10, 0
	.param .b64 param0;
	st.param.f64 	[param0], %fd85;
	.param .b64 retval0;
	call.uni (retval0), 
	__internal_accurate_pow, 
	(
	param0
	);
	ld.param.f64 	%fd324, [retval0];
	} // callseq 10
	setp.lt.s32 	%p137, %r17, 0;
	neg.f64 	%fd326, %fd324;
	selp.f64 	%fd327, %fd326, %fd324, %p133;
	selp.f64 	%fd401, %fd327, %fd324, %p137;
	setp.neu.f64 	%p138, %fd84, 0d0000000000000000;
	@%p138 bra 	$L__BB1_47;
	setp.eq.s32 	%p139, %r10, 1062207488;
	selp.b32 	%r195, %r17, 0, %p139;
	setp.lt.s32 	%p140, %r61, 0;
	or.b32  	%r196, %r195, 2146435072;
	selp.b32 	%r197, %r196, %r195, %p140;
	mov.b32 	%r198, 0;
	mov.b64 	%fd401, {%r198, %r197};
$L__BB1_47:
	add.f64 	%fd328, %fd84, 0d4000000000000000;
	{
	.reg .b32 %temp; 
	mov.b64 	{%temp, %r199}, %fd328;
	}
	and.b32  	%r200, %r199, 2146435072;
	setp.ne.s32 	%p141, %r200, 2146435072;
	@%p141 bra 	$L__BB1_52;
	setp.num.f64 	%p142, %fd84, %fd84;
	@%p142 bra 	$L__BB1_50;
	mov.f64 	%fd329, 0d4000000000000000;
	add.rn.f64 	%fd401, %fd84, %fd329;
	bra.uni 	$L__BB1_52;
$L__BB1_50:
	setp.neu.f64 	%p143, %fd85, 0d7FF0000000000000;
	@%p143 bra 	$L__BB1_52;
	setp.lt.s32 	%p144, %r17, 0;
	setp.eq.s32 	%p145, %r10, 1062207488;
	setp.lt.s32 	%p146, %r61, 0;
	selp.b32 	%r202, 0, 2146435072, %p146;
	and.b32  	%r203, %r61, 2147483647;
	setp.ne.s32 	%p147, %r203, 1071644672;
	or.b32  	%r204, %r202, -2147483648;
	selp.b32 	%r205, %r204, %r202, %p147;
	selp.b32 	%r206, %r205, %r202, %p145;
	selp.b32 	%r207, %r206, %r202, %p144;
	mov.b32 	%r208, 0;
	mov.b64 	%fd401, {%r208, %r207};
$L__BB1_52:
	setp.eq.s32 	%p148, %r10, 1062207488;
	setp.eq.f64 	%p149, %fd84, 0d3FF0000000000000;
	selp.f64 	%fd92, 0d3FF0000000000000, %fd401, %p149;
	max.f64 	%fd93, %fd50, 0d0000000000000000;
	{
	.reg .b32 %temp; 
	mov.b64 	{%temp, %r18}, %fd93;
	}
	{ // callseq 11, 0
	.param .b64 param0;
	st.param.f64 	[param0], %fd93;
	.param .b64 retval0;
	call.uni (retval0), 
	__internal_accurate_pow, 
	(
	param0
	);
	ld.param.f64 	%fd330, [retval0];
	} // callseq 11
	setp.lt.s32 	%p150, %r18, 0;
	neg.f64 	%fd332, %fd330;
	selp.f64 	%fd333, %fd332, %fd330, %p148;
	selp.f64 	%fd403, %fd333, %fd330, %p150;
	setp.neu.f64 	%p151, %fd93, 0d0000000000000000;
	@%p151 bra 	$L__BB1_54;
	setp.eq.s32 	%p152, %r10, 1062207488;
	selp.b32 	%r210, %r18, 0, %p152;
	setp.lt.s32 	%p153, %r61, 0;
	or.b32  	%r211, %r210, 2146435072;
	selp.b32 	%r212, %r211, %r210, %p153;
	mov.b32 	%r213, 0;
	mov.b64 	%fd403, {%r213, %r212};
$L__BB1_54:
	add.f64 	%fd334, %fd93, 0d4000000000000000;
	{
	.reg .b32 %temp; 
	mov.b64 	{%temp, %r214}, %fd334;
	}
	and.b32  	%r215, %r214, 2146435072;
	setp.ne.s32 	%p154, %r215, 2146435072;
	setp.neu.f64 	%p155, %fd93, 0d7FF0000000000000;
	or.pred  	%p156, %p155, %p154;
	@%p156 bra 	$L__BB1_56;
	setp.lt.s32 	%p157, %r18, 0;
	setp.eq.s32 	%p158, %r10, 1062207488;
	setp.lt.s32 	%p159, %r61, 0;
	selp.b32 	%r217, 0, 2146435072, %p159;
	and.b32  	%r218, %r61, 2147483647;
	setp.ne.s32 	%p160, %r218, 1071644672;
	or.b32  	%r219, %r217, -2147483648;
	selp.b32 	%r220, %r219, %r217, %p160;
	selp.b32 	%r221, %r220, %r217, %p158;
	selp.b32 	%r222, %r221, %r217, %p157;
	mov.b32 	%r223, 0;
	mov.b64 	%fd403, {%r223, %r222};
$L__BB1_56:
	setp.eq.f64 	%p161, %fd93, 0d3FF0000000000000;
	selp.f64 	%fd335, 0d3FF0000000000000, %fd403, %p161;
	setp.lt.f64 	%p162, %fd92, %fd335;
	selp.f64 	%fd336, %fd335, %fd92, %p162;
	add.f64 	%fd337, %fd83, %fd336;
	sqrt.rn.f64 	%fd338, %fd337;
	add.f64 	%fd339, %fd338, 0dBFF0000000000000;
	add.s64 	%rd58, %rd2, %rd50;
	ld.global.f64 	%fd340, [%rd58];
	neg.f64 	%fd341, %fd340;
	mul.f64 	%fd342, %fd339, %fd341;
	add.s64 	%rd59, %rd1, %rd50;
	st.global.f64 	[%rd59], %fd342;
	bra.uni 	$L__BB1_91;
$L__BB1_57:
	setp.eq.s32 	%p163, %r10, 1062207488;
	max.f64 	%fd99, %fd19, 0d0000000000000000;
	{
	.reg .b32 %temp; 
	mov.b64 	{%temp, %r19}, %fd99;
	}
	{ // callseq 12, 0
	.param .b64 param0;
	st.param.f64 	[param0], %fd99;
	.param .b64 retval0;
	call.uni (retval0), 
	__internal_accurate_pow, 
	(
	param0
	);
	ld.param.f64 	%fd343, [retval0];
	} // callseq 12
	setp.lt.s32 	%p164, %r19, 0;
	neg.f64 	%fd345, %fd343;
	selp.f64 	%fd346, %fd345, %fd343, %p163;
	selp.f64 	%fd405, %fd346, %fd343, %p164;
	setp.neu.f64 	%p165, %fd99, 0d0000000000000000;
	@%p165 bra 	$L__BB1_59;
	setp.eq.s32 	%p166, %r10, 1062207488;
	selp.b32 	%r225, %r19, 0, %p166;
	setp.lt.s32 	%p167, %r61, 0;
	or.b32  	%r226, %r225, 2146435072;
	selp.b32 	%r227, %r226, %r225, %p167;
	mov.b32 	%r228, 0;
	mov.b64 	%fd405, {%r228, %r227};
$L__BB1_59:
	add.f64 	%fd347, %fd99, 0d4000000000000000;
	{
	.reg .b32 %temp; 
	mov.b64 	{%temp, %r229}, %fd347;
	}
	and.b32  	%r230, %r229, 2146435072;
	setp.ne.s32 	%p168, %r230, 2146435072;
	setp.neu.f64 	%p169, %fd99, 0d7FF0000000000000;
	or.pred  	%p170, %p169, %p168;
	@%p170 bra 	$L__BB1_61;
	setp.lt.s32 	%p171, %r19, 0;
	setp.eq.s32 	%p172, %r10, 1062207488;
	setp.lt.s32 	%p173, %r61, 0;
	selp.b32 	%r232, 0, 2146435072, %p173;
	and.b32  	%r233, %r61, 2147483647;
	setp.ne.s32 	%p174, %r233, 1071644672;
	or.b32  	%r234, %r232, -2147483648;
	selp.b32 	%r235, %r234, %r232, %p174;
	selp.b32 	%r236, %r235, %r232, %p172;
	selp.b32 	%r237, %r236, %r232, %p171;
	mov.b32 	%r238, 0;
	mov.b64 	%fd405, {%r238, %r237};
$L__BB1_61:
	setp.eq.s32 	%p175, %r10, 1062207488;
	setp.eq.f64 	%p176, %fd99, 0d3FF0000000000000;
	selp.f64 	%fd105, 0d3FF0000000000000, %fd405, %p176;
	setp.gt.f64 	%p177, %fd18, 0d0000000000000000;
	selp.f64 	%fd106, 0d0000000000000000, %fd18, %p177;
	{
	.reg .b32 %temp; 
	mov.b64 	{%temp, %r20}, %fd106;
	}
	abs.f64 	%fd107, %fd106;
	{ // callseq 13, 0
	.param .b64 param0;
	st.param.f64 	[param0], %fd107;
	.param .b64 retval0;
	call.uni (retval0), 
	__internal_accurate_pow, 
	(
	param0
	);
	ld.param.f64 	%fd348, [retval0];
	} // callseq 13
	setp.lt.s32 	%p178, %r20, 0;
	neg.f64 	%fd350, %fd348;
	selp.f64 	%fd351, %fd350, %fd348, %p175;
	selp.f64 	%fd407, %fd351, %fd348, %p178;
	setp.neu.f64 	%p179, %fd106, 0d0000000000000000;
	@%p179 bra 	$L__BB1_63;
	setp.eq.s32 	%p180, %r10, 1062207488;
	selp.b32 	%r240, %r20, 0, %p180;
	setp.lt.s32 	%p181, %r61, 0;
	or.b32  	%r241, %r240, 2146435072;
	selp.b32 	%r242, %r241, %r240, %p181;
	mov.b32 	%r243, 0;
	mov.b64 	%fd407, {%r243, %r242};
$L__BB1_63:
	add.f64 	%fd352, %fd106, 0d4000000000000000;
	{
	.reg .b32 %temp; 
	mov.b64 	{%temp, %r244}, %fd352;
	}
	and.b32  	%r245, %r244, 2146435072;
	setp.ne.s32 	%p182, %r245, 2146435072;
	@%p182 bra 	$L__BB1_68;
	setp.num.f64 	%p183, %fd106, %fd106;
	@%p183 bra 	$L__BB1_66;
	mov.f64 	%fd353, 0d4000000000000000;
	add.rn.f64 	%fd407, %fd106, %fd353;
	bra.uni 	$L__BB1_68;
$L__BB1_66:
	setp.neu.f64 	%p184, %fd107, 0d7FF0000000000000;
	@%p184 bra 	$L__BB1_68;
	setp.lt.s32 	%p185, %r20, 0;
	setp.eq.s32 	%p186, %r10, 1062207488;
	setp.lt.s32 	%p187, %r61, 0;
	selp.b32 	%r247, 0, 2146435072, %p187;
	and.b32  	%r248, %r61, 2147483647;
	setp.ne.s32 	%p188, %r248, 1071644672;
	or.b32  	%r249, %r247, -2147483648;
	selp.b32 	%r250, %r249, %r247, %p188;
	selp.b32 	%r251, %r250, %r247, %p186;
	selp.b32 	%r252, %r251, %r247, %p185;
	mov.b32 	%r253, 0;
	mov.b64 	%fd407, {%r253, %r252};
$L__BB1_68:
	setp.eq.s32 	%p189, %r10, 1062207488;
	setp.eq.f64 	%p190, %fd106, 0d3FF0000000000000;
	selp.f64 	%fd354, 0d3FF0000000000000, %fd407, %p190;
	setp.lt.f64 	%p191, %fd105, %fd354;
	selp.f64 	%fd114, %fd354, %fd105, %p191;
	max.f64 	%fd115, %fd34, 0d0000000000000000;
	{
	.reg .b32 %temp; 
	mov.b64 	{%temp, %r21}, %fd115;
	}
	{ // callseq 14, 0
	.param .b64 param0;
	st.param.f64 	[param0], %fd115;
	.param .b64 retval0;
	call.uni (retval0), 
	__internal_accurate_pow, 
	(
	param0
	);
	ld.param.f64 	%fd355, [retval0];
	} // callseq 14
	setp.lt.s32 	%p192, %r21, 0;
	neg.f64 	%fd357, %fd355;
	selp.f64 	%fd358, %fd357, %fd355, %p189;
	selp.f64 	%fd409, %fd358, %fd355, %p192;
	setp.neu.f64 	%p193, %fd115, 0d0000000000000000;
	@%p193 bra 	$L__BB1_70;
	setp.eq.s32 	%p194, %r10, 1062207488;
	selp.b32 	%r255, %r21, 0, %p194;
	setp.lt.s32 	%p195, %r61, 0;
	or.b32  	%r256, %r255, 2146435072;
	selp.b32 	%r257, %r256, %r255, %p195;
	mov.b32 	%r258, 0;
	mov.b64 	%fd409, {%r258, %r257};
$L__BB1_70:
	add.f64 	%fd359, %fd115, 0d4000000000000000;
	{
	.reg .b32 %temp; 
	mov.b64 	{%temp, %r259}, %fd359;
	}
	and.b32  	%r260, %r259, 2146435072;
	setp.ne.s32 	%p196, %r260, 2146435072;
	setp.neu.f64 	%p197, %fd115, 0d7FF0000000000000;
	or.pred  	%p198, %p197, %p196;
	@%p198 bra 	$L__BB1_72;
	setp.lt.s32 	%p199, %r21, 0;
	setp.eq.s32 	%p200, %r10, 1062207488;
	setp.lt.s32 	%p201, %r61, 0;
	selp.b32 	%r262, 0, 2146435072, %p201;
	and.b32  	%r263, %r61, 2147483647;
	setp.ne.s32 	%p202, %r263, 1071644672;
	or.b32  	%r264, %r262, -2147483648;
	selp.b32 	%r265, %r264, %r262, %p202;
	selp.b32 	%r266, %r265, %r262, %p200;
	selp.b32 	%r267, %r266, %r262, %p199;
	mov.b32 	%r268, 0;
	mov.b64 	%fd409, {%r268, %r267};
$L__BB1_72:
	setp.eq.s32 	%p203, %r10, 1062207488;
	setp.eq.f64 	%p204, %fd115, 0d3FF0000000000000;
	selp.f64 	%fd121, 0d3FF0000000000000, %fd409, %p204;
	setp.gt.f64 	%p205, %fd33, 0d0000000000000000;
	selp.f64 	%fd122, 0d0000000000000000, %fd33, %p205;
	{
	.reg .b32 %temp; 
	mov.b64 	{%temp, %r22}, %fd122;
	}
	abs.f64 	%fd123, %fd122;
	{ // callseq 15, 0
	.param .b64 param0;
	st.param.f64 	[param0], %fd123;
	.param .b64 retval0;
	call.uni (retval0), 
	__internal_accurate_pow, 
	(
	param0
	);
	ld.param.f64 	%fd360, [retval0];
	} // callseq 15
	setp.lt.s32 	%p206, %r22, 0;
	neg.f64 	%fd362, %fd360;
	selp.f64 	%fd363, %fd362, %fd360, %p203;
	selp.f64 	%fd411, %fd363, %fd360, %p206;
	setp.neu.f64 	%p207, %fd122, 0d0000000000000000;
	@%p207 bra 	$L__BB1_74;
	setp.eq.s32 	%p208, %r10, 1062207488;
	selp.b32 	%r270, %r22, 0, %p208;
	setp.lt.s32 	%p209, %r61, 0;
	or.b32  	%r271, %r270, 2146435072;
	selp.b32 	%r272, %r271, %r270, %p209;
	mov.b32 	%r273, 0;
	mov.b64 	%fd411, {%r273, %r272};
$L__BB1_74:
	add.f64 	%fd364, %fd122, 0d4000000000000000;
	{
	.reg .b32 %temp; 
	mov.b64 	{%temp, %r274}, %fd364;
	}
	and.b32  	%r275, %r274, 2146435072;
	setp.ne.s32 	%p210, %r275, 2146435072;
	@%p210 bra 	$L__BB1_79;
	setp.num.f64 	%p211, %fd122, %fd122;
	@%p211 bra 	$L__BB1_77;
	mov.f64 	%fd365, 0d4000000000000000;
	add.rn.f64 	%fd411, %fd122, %fd365;
	bra.uni 	$L__BB1_79;
$L__BB1_77:
	setp.neu.f64 	%p212, %fd123, 0d7FF0000000000000;
	@%p212 bra 	$L__BB1_79;
	setp.lt.s32 	%p213, %r22, 0;
	setp.eq.s32 	%p214, %r10, 1062207488;
	setp.lt.s32 	%p215, %r61, 0;
	selp.b32 	%r277, 0, 2146435072, %p215;
	and.b32  	%r278, %r61, 2147483647;
	setp.ne.s32 	%p216, %r278, 1071644672;
	or.b32  	%r279, %r277, -2147483648;
	selp.b32 	%r280, %r279, %r277, %p216;
	selp.b32 	%r281, %r280, %r277, %p214;
	selp.b32 	%r282, %r281, %r277, %p213;
	mov.b32 	%r283, 0;
	mov.b64 	%fd411, {%r283, %r282};
$L__BB1_79:
	setp.eq.s32 	%p217, %r10, 1062207488;
	setp.eq.f64 	%p218, %fd122, 0d3FF0000000000000;
	selp.f64 	%fd366, 0d3FF0000000000000, %fd411, %p218;
	setp.lt.f64 	%p219, %fd121, %fd366;
	selp.f64 	%fd367, %fd366, %fd121, %p219;
	add.f64 	%fd130, %fd114, %fd367;
	max.f64 	%fd131, %fd51, 0d0000000000000000;
	{
	.reg .b32 %temp; 
	mov.b64 	{%temp, %r23}, %fd131;
	}
	{ // callseq 16, 0
	.param .b64 param0;
	st.param.f64 	[param0], %fd131;
	.param .b64 retval0;
	call.uni (retval0), 
	__internal_accurate_pow, 
	(
	param0
	);
	ld.param.f64 	%fd368, [retval0];
	} // callseq 16
	setp.lt.s32 	%p220, %r23, 0;
	neg.f64 	%fd370, %fd368;
	selp.f64 	%fd371, %fd370, %fd368, %p217;
	selp.f64 	%fd413, %fd371, %fd368, %p220;
	setp.neu.f64 	%p221, %fd131, 0d0000000000000000;
	@%p221 bra 	$L__BB1_81;
	setp.eq.s32 	%p222, %r10, 1062207488;
	selp.b32 	%r285, %r23, 0, %p222;
	setp.lt.s32 	%p223, %r61, 0;
	or.b32  	%r286, %r285, 2146435072;
	selp.b32 	%r287, %r286, %r285, %p223;
	mov.b32 	%r288, 0;
	mov.b64 	%fd413, {%r288, %r287};
$L__BB1_81:
	add.f64 	%fd372, %fd131, 0d4000000000000000;
	{
	.reg .b32 %temp; 
	mov.b64 	{%temp, %r289}, %fd372;
	}
	and.b32  	%r290, %r289, 2146435072;
	setp.ne.s32 	%p224, %r290, 2146435072;
	setp.neu.f64 	%p225, %fd131, 0d7FF0000000000000;
	or.pred  	%p226, %p225, %p224;
	@%p226 bra 	$L__BB1_83;
	setp.lt.s32 	%p227, %r23, 0;
	setp.eq.s32 	%p228, %r10, 1062207488;
	setp.lt.s32 	%p229, %r61, 0;
	selp.b32 	%r292, 0, 2146435072, %p229;
	and.b32  	%r293, %r61, 2147483647;
	setp.ne.s32 	%p230, %r293, 1071644672;
	or.b32  	%r294, %r292, -2147483648;
	selp.b32 	%r295, %r294, %r292, %p230;
	selp.b32 	%r296, %r295, %r292, %p228;
	selp.b32 	%r297, %r296, %r292, %p227;
	mov.b32 	%r298, 0;
	mov.b64 	%fd413, {%r298, %r297};
$L__BB1_83:
	setp.eq.s32 	%p231, %r10, 1062207488;
	setp.eq.f64 	%p232, %fd131, 0d3FF0000000000000;
	selp.f64 	%fd137, 0d3FF0000000000000, %fd413, %p232;
	setp.gt.f64 	%p233, %fd50, 0d0000000000000000;
	selp.f64 	%fd138, 0d0000000000000000, %fd50, %p233;
	{
	.reg .b32 %temp; 
	mov.b64 	{%temp, %r24}, %fd138;
	}
	abs.f64 	%fd139, %fd138;
	{ // callseq 17, 0
	.param .b64 param0;
	st.param.f64 	[param0], %fd139;
	.param .b64 retval0;
	call.uni (retval0), 
	__internal_accurate_pow, 
	(
	param0
	);
	ld.param.f64 	%fd373, [retval0];
	} // callseq 17
	setp.lt.s32 	%p234, %r24, 0;
	neg.f64 	%fd375, %fd373;
	selp.f64 	%fd376, %fd375, %fd373, %p231;
	selp.f64 	%fd415, %fd376, %fd373, %p234;
	setp.neu.f64 	%p235, %fd138, 0d0000000000000000;
	@%p235 bra 	$L__BB1_85;
	setp.eq.s32 	%p236, %r10, 1062207488;
	selp.b32 	%r300, %r24, 0, %p236;
	setp.lt.s32 	%p237, %r61, 0;
	or.b32  	%r301, %r300, 2146435072;
	selp.b32 	%r302, %r301, %r300, %p237;
	mov.b32 	%r303, 0;
	mov.b64 	%fd415, {%r303, %r302};
$L__BB1_85:
	add.f64 	%fd377, %fd138, 0d4000000000000000;
	{
	.reg .b32 %temp; 
	mov.b64 	{%temp, %r304}, %fd377;
	}
	and.b32  	%r305, %r304, 2146435072;
	setp.ne.s32 	%p238, %r305, 2146435072;
	@%p238 bra 	$L__BB1_90;
	setp.num.f64 	%p239, %fd138, %fd138;
	@%p239 bra 	$L__BB1_88;
	mov.f64 	%fd378, 0d4000000000000000;
	add.rn.f64 	%fd415, %fd138, %fd378;
	bra.uni 	$L__BB1_90;
$L__BB1_88:
	setp.neu.f64 	%p240, %fd139, 0d7FF0000000000000;
	@%p240 bra 	$L__BB1_90;
	setp.lt.s32 	%p241, %r24, 0;
	setp.eq.s32 	%p242, %r10, 1062207488;
	setp.lt.s32 	%p243, %r61, 0;
	selp.b32 	%r307, 0, 2146435072, %p243;
	and.b32  	%r308, %r61, 2147483647;
	setp.ne.s32 	%p244, %r308, 1071644672;
	or.b32  	%r309, %r307, -2147483648;
	selp.b32 	%r310, %r309, %r307, %p244;
	selp.b32 	%r311, %r310, %r307, %p242;
	selp.b32 	%r312, %r311, %r307, %p241;
	mov.b32 	%r313, 0;
	mov.b64 	%fd415, {%r313, %r312};
$L__BB1_90:
	setp.eq.f64 	%p245, %fd138, 0d3FF0000000000000;
	selp.f64 	%fd379, 0d3FF0000000000000, %fd415, %p245;
	setp.lt.f64 	%p246, %fd137, %fd379;
	selp.f64 	%fd380, %fd379, %fd137, %p246;
	add.f64 	%fd381, %fd130, %fd380;
	sqrt.rn.f64 	%fd382, %fd381;
	add.f64 	%fd383, %fd382, 0dBFF0000000000000;
	add.s64 	%rd61, %rd2, %rd50;
	ld.global.f64 	%fd384, [%rd61];
	mul.f64 	%fd385, %fd384, %fd383;
	add.s64 	%rd62, %rd1, %rd50;
	st.global.f64 	[%rd62], %fd385;
$L__BB1_91:
	ret;

}
.func  (.param .b64 func_retval0) __internal_accurate_pow(
	.param .b64 __internal_accurate_pow_param_0
)
{
	.reg .pred 	%p<8>;
	.reg .b32 	%r<49>;
	.reg .b32 	%f<3>;
	.reg .b64 	%fd<109>;

	ld.param.f64 	%fd10, [__internal_accurate_pow_param_0];
	{
	.reg .b32 %temp; 
	mov.b64 	{%temp, %r46}, %fd10;
	}
	{
	.reg .b32 %temp; 
	mov.b64 	{%r45, %temp}, %fd10;
	}
	shr.u32 	%r47, %r46, 20;
	setp.gt.u32 	%p1, %r46, 1048575;
	@%p1 bra 	$L__BB2_2;
	mul.f64 	%fd11, %fd10, 0d4350000000000000;
	{
	.reg .b32 %temp; 
	mov.b64 	{%temp, %r46}, %fd11;
	}
	{
	.reg .b32 %temp; 
	mov.b64 	{%r45, %temp}, %fd11;
	}
	shr.u32 	%r16, %r46, 20;
	add.s32 	%r47, %r16, -54;
$L__BB2_2:
	add.s32 	%r48, %r47, -1023;
	and.b32  	%r17, %r46, -2146435073;
	or.b32  	%r18, %r17, 1072693248;
	mov.b64 	%fd107, {%r45, %r18};
	setp.lt.u32 	%p2, %r18, 1073127583;
	@%p2 bra 	$L__BB2_4;
	{
	.reg .b32 %temp; 
	mov.b64 	{%r19, %temp}, %fd107;
	}
	{
	.reg .b32 %temp; 
	mov.b64 	{%temp, %r20}, %fd107;
	}
	add.s32 	%r21, %r20, -1048576;
	mov.b64 	%fd107, {%r19, %r21};
	add.s32 	%r48, %r47, -1022;
$L__BB2_4:
	add.f64 	%fd12, %fd107, 0dBFF0000000000000;
	add.f64 	%fd13, %fd107, 0d3FF0000000000000;
	rcp.approx.ftz.f64 	%fd14, %fd13;
	neg.f64 	%fd15, %fd13;
	fma.rn.f64 	%fd16, %fd15, %fd14, 0d3FF0000000000000;
	fma.rn.f64 	%fd17, %fd16, %fd16, %fd16;
	fma.rn.f64 	%fd18, %fd17, %fd14, %fd14;
	mul.f64 	%fd19, %fd12, %fd18;
	fma.rn.f64 	%fd20, %fd12, %fd18, %fd19;
	mul.f64 	%fd21, %fd20, %fd20;
	fma.rn.f64 	%fd22, %fd21, 0d3EB0F5FF7D2CAFE2, 0d3ED0F5D241AD3B5A;
	fma.rn.f64 	%fd23, %fd22, %fd21, 0d3EF3B20A75488A3F;
	fma.rn.f64 	%fd24, %fd23, %fd21, 0d3F1745CDE4FAECD5;
	fma.rn.f64 	%fd25, %fd24, %fd21, 0d3F3C71C7258A578B;
	fma.rn.f64 	%fd26, %fd25, %fd21, 0d3F6249249242B910;
	fma.rn.f64 	%fd27, %fd26, %fd21, 0d3F89999999999DFB;
	sub.f64 	%fd28, %fd12, %fd20;
	add.f64 	%fd29, %fd28, %fd28;
	neg.f64 	%fd30, %fd20;
	fma.rn.f64 	%fd31, %fd30, %fd12, %fd29;
	mul.f64 	%fd32, %fd18, %fd31;
	fma.rn.f64 	%fd33, %fd21, %fd27, 0d3FB5555555555555;
	mov.f64 	%fd34, 0d3FB5555555555555;
	sub.f64 	%fd35, %fd34, %fd33;
	fma.rn.f64 	%fd36, %fd21, %fd27, %fd35;
	add.f64 	%fd37, %fd36, 0dBC46A4CB00B9E7B0;
	add.f64 	%fd38, %fd33, %fd37;
	sub.f64 	%fd39, %fd33, %fd38;
	add.f64 	%fd40, %fd37, %fd39;
	mul.rn.f64 	%fd41, %fd20, %fd20;
	neg.f64 	%fd42, %fd41;
	fma.rn.f64 	%fd43, %fd20, %fd20, %fd42;
	{
	.reg .b32 %temp; 
	mov.b64 	{%r22, %temp}, %fd32;
	}
	{
	.reg .b32 %temp; 
	mov.b64 	{%temp, %r23}, %fd32;
	}
	add.s32 	%r24, %r23, 1048576;
	mov.b64 	%fd44, {%r22, %r24};
	fma.rn.f64 	%fd45, %fd20, %fd44, %fd43;
	mul.rn.f64 	%fd46, %fd41, %fd20;
	neg.f64 	%fd47, %fd46;
	fma.rn.f64 	%fd48, %fd41, %fd20, %fd47;
	fma.rn.f64 	%fd49, %fd41, %fd32, %fd48;
	fma.rn.f64 	%fd50, %fd45, %fd20, %fd49;
	mul.rn.f64 	%fd51, %fd38, %fd46;
	neg.f64 	%fd52, %fd51;
	fma.rn.f64 	%fd53, %fd38, %fd46, %fd52;
	fma.rn.f64 	%fd54, %fd38, %fd50, %fd53;
	fma.rn.f64 	%fd55, %fd40, %fd46, %fd54;
	add.f64 	%fd56, %fd51, %fd55;
	sub.f64 	%fd57, %fd51, %fd56;
	add.f64 	%fd58, %fd55, %fd57;
	add.f64 	%fd59, %fd20, %fd56;
	sub.f64 	%fd60, %fd20, %fd59;
	add.f64 	%fd61, %fd56, %fd60;
	add.f64 	%fd62, %fd58, %fd61;
	add.f64 	%fd63, %fd32, %fd62;
	add.f64 	%fd64, %fd59, %fd63;
	sub.f64 	%fd65, %fd59, %fd64;
	add.f64 	%fd66, %fd63, %fd65;
	xor.b32  	%r25, %r48, -2147483648;
	mov.b32 	%r26, 1127219200;
	mov.b64 	%fd67, {%r25, %r26};
	mov.b32 	%r27, -2147483648;
	mov.b64 	%fd68, {%r27, %r26};
	sub.f64 	%fd69, %fd67, %fd68;
	fma.rn.f64 	%fd70, %fd69, 0d3FE62E42FEFA39EF, %fd64;
	fma.rn.f64 	%fd71, %fd69, 0dBFE62E42FEFA39EF, %fd70;
	sub.f64 	%fd72, %fd71, %fd64;
	sub.f64 	%fd73, %fd66, %fd72;
	fma.rn.f64 	%fd74, %fd69, 0d3C7ABC9E3B39803F, %fd73;
	add.f64 	%fd75, %fd70, %fd74;
	sub.f64 	%fd76, %fd70, %fd75;
	add.f64 	%fd77, %fd74, %fd76;
	mov.f64 	%fd78, 0d4000000000000000;
	{
	.reg .b32 %temp; 
	mov.b64 	{%temp, %r28}, %fd78;
	}
	{
	.reg .b32 %temp; 
	mov.b64 	{%r29, %temp}, %fd78;
	}
	shl.b32 	%r30, %r28, 1;
	setp.gt.u32 	%p3, %r30, -33554433;
	and.b32  	%r31, %r28, -15728641;
	selp.b32 	%r32, %r31, %r28, %p3;
	mov.b64 	%fd79, {%r29, %r32};
	mul.rn.f64 	%fd80, %fd75, %fd79;
	neg.f64 	%fd81, %fd80;
	fma.rn.f64 	%fd82, %fd75, %fd79, %fd81;
	fma.rn.f64 	%fd83, %fd77, %fd79, %fd82;
	add.f64 	%fd4, %fd80, %fd83;
	sub.f64 	%fd84, %fd80, %fd4;
	add.f64 	%fd5, %fd83, %fd84;
	fma.rn.f64 	%fd85, %fd4, 0d3FF71547652B82FE, 0d4338000000000000;
	{
	.reg .b32 %temp; 
	mov.b64 	{%r13, %temp}, %fd85;
	}
	mov.f64 	%fd86, 0dC338000000000000;
	add.rn.f64 	%fd87, %fd85, %fd86;
	fma.rn.f64 	%fd88, %fd87, 0dBFE62E42FEFA39EF, %fd4;
	fma.rn.f64 	%fd89, %fd87, 0dBC7ABC9E3B39803F, %fd88;
	fma.rn.f64 	%fd90, %fd89, 0d3E5ADE1569CE2BDF, 0d3E928AF3FCA213EA;
	fma.rn.f64 	%fd91, %fd90, %fd89, 0d3EC71DEE62401315;
	fma.rn.f64 	%fd92, %fd91, %fd89, 0d3EFA01997C89EB71;
	fma.rn.f64 	%fd93, %fd92, %fd89, 0d3F2A01A014761F65;
	fma.rn.f64 	%fd94, %fd93, %fd89, 0d3F56C16C1852B7AF;
	fma.rn.f64 	%fd95, %fd94, %fd89, 0d3F81111111122322;
	fma.rn.f64 	%fd96, %fd95, %fd89, 0d3FA55555555502A1;
	fma.rn.f64 	%fd97, %fd96, %fd89, 0d3FC5555555555511;
	fma.rn.f64 	%fd98, %fd97, %fd89, 0d3FE000000000000B;
	fma.rn.f64 	%fd99, %fd98, %fd89, 0d3FF0000000000000;
	fma.rn.f64 	%fd100, %fd99, %fd89, 0d3FF0000000000000;
	{
	.reg .b32 %temp; 
	mov.b64 	{%r14, %temp}, %fd100;
	}
	{
	.reg .b32 %temp; 
	mov.b64 	{%temp, %r15}, %fd100;
	}
	shl.b32 	%r33, %r13, 20;
	add.s32 	%r34, %r33, %r15;
	mov.b64 	%fd108, {%r14, %r34};
	{
	.reg .b32 %temp; 
	mov.b64 	{%temp, %r35}, %fd4;
	}
	mov.b32 	%f2, %r35;
	abs.f32 	%f1, %f2;
	setp.lt.f32 	%p4, %f1, 0f4086232B;
	@%p4 bra 	$L__BB2_7;
	setp.lt.f64 	%p5, %fd4, 0d0000000000000000;
	add.f64 	%fd101, %fd4, 0d7FF0000000000000;
	selp.f64 	%fd108, 0d0000000000000000, %fd101, %p5;
	setp.geu.f32 	%p6, %f1, 0f40874800;
	@%p6 bra 	$L__BB2_7;
	shr.u32 	%r36, %r13, 31;
	add.s32 	%r37, %r13, %r36;
	shr.s32 	%r38, %r37, 1;
	shl.b32 	%r39, %r38, 20;
	add.s32 	%r40, %r15, %r39;
	mov.b64 	%fd102, {%r14, %r40};
	sub.s32 	%r41, %r13, %r38;
	shl.b32 	%r42, %r41, 20;
	add.s32 	%r43, %r42, 1072693248;
	mov.b32 	%r44, 0;
	mov.b64 	%fd103, {%r44, %r43};
	mul.f64 	%fd108, %fd103, %fd102;
$L__BB2_7:
	abs.f64 	%fd104, %fd108;
	setp.eq.f64 	%p7, %fd104, 0d7FF0000000000000;
	fma.rn.f64 	%fd105, %fd108, %fd5, %fd108;
	selp.f64 	%fd106, %fd108, %fd105, %p7;
	st.param.f64 	[func_retval0], %fd106;
	ret;

}


// ===== COMPILED SASS (sm_100) =====

	.target	sm_100

	.elftype	@"ET_EXEC"


//--------------------- .note.nv.tkinfo           --------------------------
	.section	.note.nv.tkinfo,"",@"SHT_NOTE"
	.sectionflags	@"SHF_NOTE_NV_TKINFO"
	.tkinfo
        /*0018*/ 	.word	0x00000002
        /*0030*/ 	.string	""
        /*0030*/ 	.string	"ptxas"
        /*0030*/ 	.string	"Cuda compilation tools, release 13.0, V13.0.88"
        /*0030*/ 	.string	"Build cuda_13.0.r13.0/compiler.36424714_0"
        /*0030*/ 	.string	"-arch sm_100 -m 64 "



//--------------------- .note.nv.cuinfo           --------------------------
	.section	.note.nv.cuinfo,"",@"SHT_NOTE"
	.sectionflags	@"SHF_NOTE_NV_CUINFO"
        /*0018*/ 	.short	0x0002
        /*001a*/ 	.short	0x0064
        /*001c*/ 	.short	0x0082
	.zero		2


//--------------------- .nv.info                  --------------------------
	.section	.nv.info,"",@"SHT_CUDA_INFO"
	.align	4


	//----- nvinfo : EIATTR_REGCOUNT
	.align		4
        /*0000*/ 	.byte	0x04, 0x2f
        /*0002*/ 	.short	(.L_1 - .L_0)
	.align		4
.L_0:
        /*0004*/ 	.word	index@(_Z19boundary_correctionPdS_S_S_S_S_PKdiiiiddd)
        /*0008*/ 	.word	0x0000002c


	//----- nvinfo : EIATTR_FRAME_SIZE
	.align		4
.L_1:
        /*000c*/ 	.byte	0x04, 0x11
        /*000e*/ 	.short	(.L_3 - .L_2)
	.align		4
.L_2:
        /*0010*/ 	.word	index@($_Z19boundary_correctionPdS_S_S_S_S_PKdiiiiddd$__internal_accurate_pow)
        /*0014*/ 	.word	0x00000000


	//----- nvinfo : EIATTR_FRAME_SIZE
	.align		4
.L_3:
        /*0018*/ 	.byte	0x04, 0x11
        /*001a*/ 	.short	(.L_5 - .L_4)
	.align		4
.L_4:
        /*001c*/ 	.word	index@($__internal_3_$__cuda_sm20_dsqrt_rn_f64_mediumpath_v1)
        /*0020*/ 	.word	0x00000000


	//----- nvinfo : EIATTR_FRAME_SIZE
	.align		4
.L_5:
        /*0024*/ 	.byte	0x04, 0x11
        /*0026*/ 	.short	(.L_7 - .L_6)
	.align		4
.L_6:
        /*0028*/ 	.word	index@($__internal_2_$__cuda_sm20_div_rn_f64_full)
        /*002c*/ 	.word	0x00000000


	//----- nvinfo : EIATTR_FRAME_SIZE
	.align		4
.L_7:
        /*0030*/ 	.byte	0x04, 0x11
        /*0032*/ 	.short	(.L_9 - .L_8)
	.align		4
.L_8:
        /*0034*/ 	.word	index@(_Z19boundary_correctionPdS_S_S_S_S_PKdiiiiddd)
        /*0038*/ 	.word	0x00000000


	//----- nvinfo : EIATTR_REGCOUNT
	.align		4
.L_9:
        /*003c*/ 	.byte	0x04, 0x2f
        /*003e*/ 	.short	(.L_11 - .L_10)
	.align		4
.L_10:
        /*0040*/ 	.word	index@(_Z7re_stepPdPKdPKbS1_S1_S1_S1_S1_S1_S1_iiidddi)
        /*0044*/ 	.word	0x00000038


	//----- nvinfo : EIATTR_FRAME_SIZE
	.align		4
.L_11:
        /*0048*/ 	.byte	0x04, 0x11
        /*004a*/ 	.short	(.L_13 - .L_12)
	.align		4
.L_12:
        /*004c*/ 	.word	index@($_Z7re_stepPdPKdPKbS1_S1_S1_S1_S1_S1_S1_iiidddi$__internal_accurate_pow)
        /*0050*/ 	.word	0x00000000


	//----- nvinfo : EIATTR_FRAME_SIZE
	.align		4
.L_13:
        /*0054*/ 	.byte	0x04, 0x11
        /*0056*/ 	.short	(.L_15 - .L_14)
	.align		4
.L_14:
        /*0058*/ 	.word	index@($__internal_1_$__cuda_sm20_dsqrt_rn_f64_mediumpath_v1)
        /*005c*/ 	.word	0x00000000


	//----- nvinfo : EIATTR_FRAME_SIZE
	.align		4
.L_15:
        /*0060*/ 	.byte	0x04, 0x11
        /*0062*/ 	.short	(.L_17 - .L_16)
	.align		4
.L_16:
        /*0064*/ 	.word	index@($__internal_0_$__cuda_sm20_div_rn_f64_full)
        /*0068*/ 	.word	0x00000000


	//----- nvinfo : EIATTR_FRAME_SIZE
	.align		4
.L_17:
        /*006c*/ 	.byte	0x04, 0x11
        /*006e*/ 	.short	(.L_19 - .L_18)
	.align		4
.L_18:
        /*0070*/ 	.word	index@(_Z7re_stepPdPKdPKbS1_S1_S1_S1_S1_S1_S1_iiidddi)
        /*0074*/ 	.word	0x00000000


	//----- nvinfo : EIATTR_MIN_STACK_SIZE
	.align		4
.L_19:
        /*0078*/ 	.byte	0x04, 0x12
        /*007a*/ 	.short	(.L_21 - .L_20)
	.align		4
.L_20:
        /*007c*/ 	.word	index@(_Z7re_stepPdPKdPKbS1_S1_S1_S1_S1_S1_S1_iiidddi)
        /*0080*/ 	.word	0x00000000


	//----- nvinfo : EIATTR_MIN_STACK_SIZE
	.align		4
.L_21:
        /*0084*/ 	.byte	0x04, 0x12
        /*0086*/ 	.short	(.L_23 - .L_22)
	.align		4
.L_22:
        /*0088*/ 	.word	index@(_Z19boundary_correctionPdS_S_S_S_S_PKdiiiiddd)
        /*008c*/ 	.word	0x00000000
.L_23:


//--------------------- .nv.compat                --------------------------
	.section	.nv.compat,"",@"SHT_CUDA_COMPAT_INFO"
	.align	4
        /*0000*/ 	.byte	0x02, 0x09, 0x00, 0x00, 0x02, 0x02, 0x01, 0x00, 0x02, 0x05, 0x05, 0x00, 0x03, 0x07, 0x01, 0x01
        /*0010*/ 	.byte	0x02, 0x03, 0x00, 0x00, 0x02, 0x06, 0x01, 0x00, 0x04, 0x0b, 0x08, 0x00, 0x01, 0x00, 0x00, 0x00
        /*0020*/ 	.byte	0x00, 0x00, 0x00, 0x00


//--------------------- .nv.info._Z7re_stepPdPKdPKbS1_S1_S1_S1_S1_S1_S1_iiidddi --------------------------
	.section	.nv.info._Z7re_stepPdPKdPKbS1_S1_S1_S1_S1_S1_S1_iiidddi,"",@"SHT_CUDA_INFO"
	.sectionflags	@""
	.align	4


	//----- nvinfo : EIATTR_CUDA_API_VERSION
	.align		4
        /*0000*/ 	.byte	0x04, 0x37
        /*0002*/ 	.short	(.L_25 - .L_24)
.L_24:
        /*0004*/ 	.word	0x00000082


	//----- nvinfo : EIATTR_KPARAM_INFO
	.align		4
.L_25:
        /*0008*/ 	.byte	0x04, 0x17
        /*000a*/ 	.short	(.L_27 - .L_26)
.L_26:
        /*000c*/ 	.word	0x00000000
        /*0010*/ 	.short	0x0010
        /*0012*/ 	.short	0x0078
        /*0014*/ 	.byte	0x00, 0xf0, 0x11, 0x00


	//----- nvinfo : EIATTR_KPARAM_INFO
	.align		4
.L_27:
        /*0018*/ 	.byte	0x04, 0x17
        /*001a*/ 	.short	(.L_29 - .L_28)
.L_28:
        /*001c*/ 	.word	0x00000000
        /*0020*/ 	.short	0x000f
        /*0022*/ 	.short	0x0070
        /*0024*/ 	.byte	0x00, 0xf0, 0x21, 0x00


	//----- nvinfo : EIATTR_KPARAM_INFO
	.align		4
.L_29:
        /*0028*/ 	.byte	0x04, 0x17
        /*002a*/ 	.short	(.L_31 - .L_30)
.L_30:
        /*002c*/ 	.word	0x00000000
        /*0030*/ 	.short	0x000e
        /*0032*/ 	.short	0x0068
        /*0034*/ 	.byte	0x00, 0xf0, 0x21, 0x00


	//----- nvinfo : EIATTR_KPARAM_INFO
	.align		4
.L_31:
        /*0038*/ 	.byte	0x04, 0x17
        /*003a*/ 	.short	(.L_33 - .L_32)
.L_32:
        /*003c*/ 	.word	0x00000000
        /*0040*/ 	.short	0x000d
        /*0042*/ 	.short	0x0060
        /*0044*/ 	.byte	0x00, 0xf0, 0x21, 0x00


	//----- nvinfo : EIATTR_KPARAM_INFO
	.align		4
.L_33:
        /*0048*/ 	.byte	0x04, 0x17
        /*004a*/ 	.short	(.L_35 - .L_34)
.L_34:
        /*004c*/ 	.word	0x00000000
        /*0050*/ 	.short	0x000c
        /*0052*/ 	.short	0x0058
        /*0054*/ 	.byte	0x00, 0xf0, 0x11, 0x00


	//----- nvinfo : EIATTR_KPARAM_INFO
	.align		4
.L_35:
        /*0058*/ 	.byte	0x04, 0x17
        /*005a*/ 	.short	(.L_37 - .L_36)
.L_36:
        /*005c*/ 	.word	0x00000000
        /*0060*/ 	.short	0x000b
        /*0062*/ 	.short	0x0054
        /*0064*/ 	.byte	0x00, 0xf0, 0x11, 0x00


	//----- nvinfo : EIATTR_KPARAM_INFO
	.align		4
.L_37:
        /*0068*/ 	.byte	0x04, 0x17
        /*006a*/ 	.short	(.L_39 - .L_38)
.L_38:
        /*006c*/ 	.word	0x00000000
        /*0070*/ 	.short	0x000a
        /*0072*/ 	.short	0x0050
        /*0074*/ 	.byte	0x00, 0xf0, 0x11, 0x00


	//----- nvinfo : EIATTR_KPARAM_INFO
	.align		4
.L_39:
        /*0078*/ 	.byte	0x04, 0x17
        /*007a*/ 	.short	(.L_41 - .L_40)
.L_40:
        /*007c*/ 	.word	0x00000000
        /*0080*/ 	.short	0x0009
        /*0082*/ 	.short	0x0048
        /*0084*/ 	.byte	0x00, 0xf5, 0x21, 0x00


	//----- nvinfo : EIATTR_KPARAM_INFO
	.align		4
.L_41:
        /*0088*/ 	.byte	0x04, 0x17
        /*008a*/ 	.short	(.L_43 - .L_42)
.L_42:
        /*008c*/ 	.word	0x00000000
        /*0090*/ 	.short	0x0008
        /*0092*/ 	.short	0x0040
        /*0094*/ 	.byte	0x00, 0xf5, 0x21, 0x00


	//----- nvinfo : EIATTR_KPARAM_INFO
	.align		4
.L_43:
        /*0098*/ 	.byte	0x04, 0x17
        /*009a*/ 	.short	(.L_45 - .L_44)
.L_44:
        /*009c*/ 	.word	0x00000000
        /*00a0*/ 	.short	0x0007
        /*00a2*/ 	.short	0x0038
        /*00a4*/ 	.byte	0x00, 0xf5, 0x21, 0x00


	//----- nvinfo : EIATTR_KPARAM_INFO
	.align		4
.L_45:
        /*00a8*/ 	.byte	0x04, 0x17
        /*00aa*/ 	.short	(.L_47 - .L_46)
.L_46:
        /*00ac*/ 	.word	0x00000000
        /*00b0*/ 	.short	0x0006
        /*00b2*/ 	.short	0x0030
        /*00b4*/ 	.byte	0x00, 0xf5, 0x21, 0x00


	//----- nvinfo : EIATTR_KPARAM_INFO
	.align		4
.L_47:
        /*00b8*/ 	.byte	0x04, 0x17
        /*00ba*/ 	.short	(.L_49 - .L_48)
.L_48:
        /*00bc*/ 	.word	0x00000000
        /*00c0*/ 	.short	0x0005
        /*00c2*/ 	.short	0x0028
        /*00c4*/ 	.byte	0x00, 0xf5, 0x21, 0x00


	//----- nvinfo : EIATTR_KPARAM_INFO
	.align		4
.L_49:
        /*00c8*/ 	.byte	0x04, 0x17
        /*00ca*/ 	.short	(.L_51 - .L_50)
.L_50:
        /*00cc*/ 	.word	0x00000000
        /*00d0*/ 	.short	0x0004
        /*00d2*/ 	.short	0x0020
        /*00d4*/ 	.byte	0x00, 0xf5, 0x21, 0x00


	//----- nvinfo : EIATTR_KPARAM_INFO
	.align		4
.L_51:
        /*00d8*/ 	.byte	0x04, 0x17
        /*00da*/ 	.short	(.L_53 - .L_52)
.L_52:
        /*00dc*/ 	.word	0x00000000
        /*00e0*/ 	.short	0x0003
        /*00e2*/ 	.short	0x0018
        /*00e4*/ 	.byte	0x00, 0xf5, 0x21, 0x00


	//----- nvinfo : EIATTR_KPARAM_INFO
	.align		4
.L_53:
        /*00e8*/ 	.byte	0x04, 0x17
        /*00ea*/ 	.short	(.L_55 - .L_54)
.L_54:
        /*00ec*/ 	.word	0x00000000
        /*00f0*/ 	.short	0x0002
        /*00f2*/ 	.short	0x0010
        /*00f4*/ 	.byte	0x00, 0xf5, 0x21, 0x00


	//----- nvinfo : EIATTR_KPARAM_INFO
	.align		4
.L_55:
        /*00f8*/ 	.byte	0x04, 0x17
        /*00fa*/ 	.short	(.L_57 - .L_56)
.L_56:
        /*00fc*/ 	.word	0x00000000
        /*0100*/ 	.short	0x0001
        /*0102*/ 	.short	0x0008
        /*0104*/ 	.byte	0x00, 0xf5, 0x21, 0x00


	//----- nvinfo : EIATTR_KPARAM_INFO
	.align		4
.L_57:
        /*0108*/ 	.byte	0x04, 0x17
        /*010a*/ 	.short	(.L_59 - .L_58)
.L_58:
        /*010c*/ 	.word	0x00000000
        /*0110*/ 	.short	0x0000
        /*0112*/ 	.short	0x0000
        /*0114*/ 	.byte	0x00, 0xf5, 0x21, 0x00


	//----- nvinfo : EIATTR_SPARSE_MMA_MASK
	.align		4
.L_59:
        /*0118*/ 	.byte	0x03, 0x50
        /*011a*/ 	.short	0x0000


	//----- nvinfo : EIATTR_MAXREG_COUNT
	.align		4
        /*011c*/ 	.byte	0x03, 0x1b
        /*011e*/ 	.short	0x00ff


	//----- nvinfo : EIATTR_MERCURY_ISA_VERSION
	.align		4
        /*0120*/ 	.byte	0x03, 0x5f
        /*0122*/ 	.short	0x0101


	//----- nvinfo : EIATTR_VRC_CTA_INIT_COUNT
	.align		4
        /*0124*/ 	.byte	0x02, 0x4a
	.zero		1
	.zero		1


	//----- nvinfo : EIATTR_EXIT_INSTR_OFFSETS
	.align		4
        /*0128*/ 	.byte	0x04, 0x1c
        /*012a*/ 	.short	(.L_61 - .L_60)


	//   ....[0]....
.L_60:
        /*012c*/ 	.word	0x00000120


	//   ....[1]....
        /*0130*/ 	.word	0x00003c10


	//   ....[2]....
        /*0134*/ 	.word	0x00004850


	//----- nvinfo : EIATTR_CRS_STACK_SIZE
	.align		4
.L_61:
        /*0138*/ 	.byte	0x04, 0x1e
        /*013a*/ 	.short	(.L_63 - .L_62)
.L_62:
        /*013c*/ 	.word	0x00000000


	//----- nvinfo : EIATTR_CBANK_PARAM_SIZE
	.align		4
.L_63:
        /*0140*/ 	.byte	0x03, 0x19
        /*0142*/ 	.short	0x007c


	//----- nvinfo : EIATTR_PARAM_CBANK
	.align		4
        /*0144*/ 	.byte	0x04, 0x0a
        /*0146*/ 	.short	(.L_65 - .L_64)
	.align		4
.L_64:
        /*0148*/ 	.word	index@(.nv.constant0._Z7re_stepPdPKdPKbS1_S1_S1_S1_S1_S1_S1_iiidddi)
        /*014c*/ 	.short	0x0380
        /*014e*/ 	.short	0x007c


	//----- nvinfo : EIATTR_SW_WAR
	.align		4
.L_65:
        /*0150*/ 	.byte	0x04, 0x36
        /*0152*/ 	.short	(.L_67 - .L_66)
.L_66:
        /*0154*/ 	.word	0x00000008
.L_67:


//--------------------- .nv.info._Z19boundary_correctionPdS_S_S_S_S_PKdiiiiddd --------------------------
	.section	.nv.info._Z19boundary_correctionPdS_S_S_S_S_PKdiiiiddd,"",@"SHT_CUDA_INFO"
	.sectionflags	@""
	.align	4


	//----- nvinfo : EIATTR_CUDA_API_VERSION
	.align		4
        /*0000*/ 	.byte	0x04, 0x37
        /*0002*/ 	.short	(.L_69 - .L_68)
.L_68:
        /*0004*/ 	.word	0x00000082


	//----- nvinfo : EIATTR_KPARAM_INFO
	.align		4
.L_69:
        /*0008*/ 	.byte	0x04, 0x17
        /*000a*/ 	.short	(.L_71 - .L_70)
.L_70:
        /*000c*/ 	.word	0x00000000
        /*0010*/ 	.short	0x000d
        /*0012*/ 	.short	0x0058
        /*0014*/ 	.byte	0x00, 0xf0, 0x21, 0x00


	//----- nvinfo : EIATTR_KPARAM_INFO
	.align		4
.L_71:
        /*0018*/ 	.byte	0x04, 0x17
        /*001a*/ 	.short	(.L_73 - .L_72)
.L_72:
        /*001c*/ 	.word	0x00000000
        /*0020*/ 	.short	0x000c
        /*0022*/ 	.short	0x0050
        /*0024*/ 	.byte	0x00, 0xf0, 0x21, 0x00


	//----- nvinfo : EIATTR_KPARAM_INFO
	.align		4
.L_73:
        /*0028*/ 	.byte	0x04, 0x17
        /*002a*/ 	.short	(.L_75 - .L_74)
.L_74:
        /*002c*/ 	.word	0x00000000
        /*0030*/ 	.short	0x000b
        /*0032*/ 	.short	0x0048
        /*0034*/ 	.byte	0x00, 0xf0, 0x21, 0x00


	//----- nvinfo : EIATTR_KPARAM_INFO
	.align		4
.L_75:
        /*0038*/ 	.byte	0x04, 0x17
        /*003a*/ 	.short	(.L_77 - .L_76)
.L_76:
        /*003c*/ 	.word	0x00000000
        /*0040*/ 	.short	0x000a
        /*0042*/ 	.short	0x0044
        /*0044*/ 	.byte	0x00, 0xf0, 0x11, 0x00


	//----- nvinfo : EIATTR_KPARAM_INFO
	.align		4
.L_77:
        /*0048*/ 	.byte	0x04, 0x17
        /*004a*/ 	.short	(.L_79 - .L_78)
.L_78:
        /*004c*/ 	.word	0x00000000
        /*0050*/ 	.short	0x0009
        /*0052*/ 	.short	0x0040
        /*0054*/ 	.byte	0x00, 0xf0, 0x11, 0x00


	//----- nvinfo : EIATTR_KPARAM_INFO
	.align		4
.L_79:
        /*0058*/ 	.byte	0x04, 0x17
        /*005a*/ 	.short	(.L_81 - .L_80)
.L_80:
        /*005c*/ 	.word	0x00000000
        /*0060*/ 	.short	0x0008
        /*0062*/ 	.short	0x003c
        /*0064*/ 	.byte	0x00, 0xf0, 0x11, 0x00


	//----- nvinfo : EIATTR_KPARAM_INFO
	.align		4
.L_81:
        /*0068*/ 	.byte	0x04, 0x17
        /*006a*/ 	.short	(.L_83 - .L_82)
.L_82:
        /*006c*/ 	.word	0x00000000
        /*0070*/ 	.short	0x0007
        /*0072*/ 	.short	0x0038
        /*0074*/ 	.byte	0x00, 0xf0, 0x11, 0x00


	//----- nvinfo : EIATTR_KPARAM_INFO
	.align		4
.L_83:
        /*0078*/ 	.byte	0x04, 0x17
        /*007a*/ 	.short	(.L_85 - .L_84)
.L_84:
        /*007c*/ 	.word	0x00000000
        /*0080*/ 	.short	0x0006
        /*0082*/ 	.short	0x0030
        /*0084*/ 	.byte	0x00, 0xf5, 0x21, 0x00


	//----- nvinfo : EIATTR_KPARAM_INFO
	.align		4
.L_85:
        /*0088*/ 	.byte	0x04, 0x17
        /*008a*/ 	.short	(.L_87 - .L_86)
.L_86:
        /*008c*/ 	.word	0x00000000
        /*0090*/ 	.short	0x0005
        /*0092*/ 	.short	0x0028
        /*0094*/ 	.byte	0x00, 0xf5, 0x21, 0x00


	//----- nvinfo : EIATTR_KPARAM_INFO
	.align		4
.L_87:
        /*0098*/ 	.byte	0x04, 0x17
        /*009a*/ 	.short	(.L_89 - .L_88)
.L_88:
        /*009c*/ 	.word	0x00000000
        /*00a0*/ 	.short	0x0004
        /*00a2*/ 	.short	0x0020
        /*00a4*/ 	.byte	0x00, 0xf5, 0x21, 0x00


	//----- nvinfo : EIATTR_KPARAM_INFO
	.align		4
.L_89:
        /*00a8*/ 	.byte	0x04, 0x17
        /*00aa*/ 	.short	(.L_91 - .L_90)
.L_90:
        /*00ac*/ 	.word	0x00000000
        /*00b0*/ 	.short	0x0003
        /*00b2*/ 	.short	0x0018
        /*00b4*/ 	.byte	0x00, 0xf5, 0x21, 0x00


	//----- nvinfo : EIATTR_KPARAM_INFO
	.align		4
.L_91:
        /*00b8*/ 	.byte	0x04, 0x17
        /*00ba*/ 	.short	(.L_93 - .L_92)
.L_92:
        /*00bc*/ 	.word	0x00000000
        /*00c0*/ 	.short	0x0002
        /*00c2*/ 	.short	0x0010
        /*00c4*/ 	.byte	0x00, 0xf5, 0x21, 0x00


	//----- nvinfo : EIATTR_KPARAM_INFO
	.align		4
.L_93:
        /*00c8*/ 	.byte	0x04, 0x17
        /*00ca*/ 	.short	(.L_95 - .L_94)
.L_94:
        /*00cc*/ 	.word	0x00000000
        /*00d0*/ 	.short	0x0001
        /*00d2*/ 	.short	0x0008
        /*00d4*/ 	.byte	0x00, 0xf5, 0x21, 0x00


	//----- nvinfo : EIATTR_KPARAM_INFO
	.align		4
.L_95:
        /*00d8*/ 	.byte	0x04, 0x17
        /*00da*/ 	.short	(.L_97 - .L_96)
.L_96:
        /*00dc*/ 	.word	0x00000000
        /*00e0*/ 	.short	0x0000
        /*00e2*/ 	.short	0x0000
        /*00e4*/ 	.byte	0x00, 0xf5, 0x21, 0x00


	//----- nvinfo : EIATTR_SPARSE_MMA_MASK
	.align		4
.L_97:
        /*00e8*/ 	.byte	0x03, 0x50
        /*00ea*/ 	.short	0x0000


	//----- nvinfo : EIATTR_MAXREG_COUNT
	.align		4
        /*00ec*/ 	.byte	0x03, 0x1b
        /*00ee*/ 	.short	0x00ff


	//----- nvinfo : EIATTR_MERCURY_ISA_VERSION
	.align		4
        /*00f0*/ 	.byte	0x03, 0x5f
        /*00f2*/ 	.short	0x0101


	//----- nvinfo : EIATTR_VRC_CTA_INIT_COUNT
	.align		4
        /*00f4*/ 	.byte	0x02, 0x4a
	.zero		1
	.zero		1


	//----- nvinfo : EIATTR_EXIT_INSTR_OFFSETS
	.align		4
        /*00f8*/ 	.byte	0x04, 0x1c
        /*00fa*/ 	.short	(.L_99 - .L_98)


	//   ....[0]....
.L_98:
        /*00fc*/ 	.word	0x00000120


	//   ....[1]....
        /*0100*/ 	.word	0x00001e80


	//   ....[2]....
        /*0104*/ 	.word	0x00002990


	//----- nvinfo : EIATTR_CRS_STACK_SIZE
	.align		4
.L_99:
        /*0108*/ 	.byte	0x04, 0x1e
        /*010a*/ 	.short	(.L_101 - .L_100)
.L_100:
        /*010c*/ 	.word	0x00000000


	//----- nvinfo : EIATTR_CBANK_PARAM_SIZE
	.align		4
.L_101:
        /*0110*/ 	.byte	0x03, 0x19
        /*0112*/ 	.short	0x0060


	//----- nvinfo : EIATTR_PARAM_CBANK
	.align		4
        /*0114*/ 	.byte	0x04, 0x0a
        /*0116*/ 	.short	(.L_103 - .L_102)
	.align		4
.L_102:
        /*0118*/ 	.word	index@(.nv.constant0._Z19boundary_correctionPdS_S_S_S_S_PKdiiiiddd)
        /*011c*/ 	.short	0x0380
        /*011e*/ 	.short	0x0060


	//----- nvinfo : EIATTR_SW_WAR
	.align		4
.L_103:
        /*0120*/ 	.byte	0x04, 0x36
        /*0122*/ 	.short	(.L_105 - .L_104)
.L_104:
        /*0124*/ 	.word	0x00000008
.L_105:


//--------------------- .nv.callgraph             --------------------------
	.section	.nv.callgraph,"",@"SHT_CUDA_CALLGRAPH"
	.align	4
	.sectionentsize	8
	.align		4
        /*0000*/ 	.word	0x00000000
	.align		4
        /*0004*/ 	.word	0xffffffff
	.align		4
        /*0008*/ 	.word	0x00000000
	.align		4
        /*000c*/ 	.word	0xfffffffe
	.align		4
        /*0010*/ 	.word	0x00000000
	.align		4
        /*0014*/ 	.word	0xfffffffd
	.align		4
        /*0018*/ 	.word	0x00000000
	.align		4
        /*001c*/ 	.word	0xfffffffc


//--------------------- .text._Z7re_stepPdPKdPKbS1_S1_S1_S1_S1_S1_S1_iiidddi --------------------------
	.section	.text._Z7re_stepPdPKdPKbS1_S1_S1_S1_S1_S1_S1_iiidddi,"ax",@progbits
	.align	128
        .global         _Z7re_stepPdPKdPKbS1_S1_S1_S1_S1_S1_S1_iiidddi
        .type           _Z7re_stepPdPKdPKbS1_S1_S1_S1_S1_S1_S1_iiidddi,@function
        .size           _Z7re_stepPdPKdPKbS1_S1_S1_S1_S1_S1_S1_iiidddi,(.L_x_120 - _Z7re_stepPdPKdPKbS1_S1_S1_S1_S1_S1_S1_iiidddi)
        .other          _Z7re_stepPdPKdPKbS1_S1_S1_S1_S1_S1_S1_iiidddi,@"STO_CUDA_ENTRY STV_DEFAULT"
_Z7re_stepPdPKdPKbS1_S1_S1_S1_S1_S1_S1_iiidddi:
.text._Z7re_stepPdPKdPKbS1_S1_S1_S1_S1_S1_S1_iiidddi:
[----:B------:R-:W-:Y:S01]  /*0000*/  LDC R1, c[0x0][0x37c] ;  /* 0x0000df00ff017b82 */ /* 0x000fe20000000800 */
[----:B------:R-:W0:Y:S07]  /*0010*/  S2R R3, SR_TID.Y ;  /* 0x0000000000037919 */ /* 0x000e2e0000002200 */
[----:B------:R-:W1:Y:S01]  /*0020*/  LDC R7, c[0x0][0x360] ;  /* 0x0000d800ff077b82 */ /* 0x000e620000000800 */
[----:B------:R-:W2:Y:S01]  /*0030*/  LDCU.64 UR8, c[0x0][0x3d0] ;  /* 0x00007a00ff0877ac */ /* 0x000ea20008000a00 */
[----:B------:R-:W1:Y:S01]  /*0040*/  S2R R2, SR_TID.X ;  /* 0x0000000000027919 */ /* 0x000e620000002100 */
[----:B------:R-:W3:Y:S01]  /*0050*/  LDCU UR4, c[0x0][0x3d8] ;  /* 0x00007b00ff0477ac */ /* 0x000ee20008000800 */
[----:B------:R-:W4:Y:S04]  /*0060*/  S2R R5, SR_TID.Z ;  /* 0x0000000000057919 */ /* 0x000f280000002300 */
[----:B------:R-:W0:Y:S08]  /*0070*/  S2UR UR6, SR_CTAID.Y ;  /* 0x00000000000679c3 */ /* 0x000e300000002600 */
[----:B------:R-:W0:Y:S08]  /*0080*/  LDC R0, c[0x0][0x364] ;  /* 0x0000d900ff007b82 */ /* 0x000e300000000800 */
[----:B------:R-:W1:Y:S08]  /*0090*/  S2UR UR5, SR_CTAID.X ;  /* 0x00000000000579c3 */ /* 0x000e700000002500 */
[----:B------:R-:W4:Y:S08]  /*00a0*/  S2UR UR7, SR_CTAID.Z ;  /* 0x00000000000779c3 */ /* 0x000f300000002700 */
[----:B------:R-:W4:Y:S01]  /*00b0*/  LDC R6, c[0x0][0x368] ;  /* 0x0000da00ff067b82 */ /* 0x000f220000000800 */
[----:B0-----:R-:W-:-:S05]  /*00c0*/  IMAD R0, R0, UR6, R3 ;  /* 0x0000000600007c24 */ /* 0x001fca000f8e0203 */
[----:B--2---:R-:W-:Y:S01]  /*00d0*/  ISETP.GE.AND P0, PT, R0, UR9, PT ;  /* 0x0000000900007c0c */ /* 0x004fe2000bf06270 */
[----:B-1----:R-:W-:-:S05]  /*00e0*/  IMAD R7, R7, UR5, R2 ;  /* 0x0000000507077c24 */ /* 0x002fca000f8e0202 */
[----:B------:R-:W-:Y:S01]  /*00f0*/  ISETP.GE.OR P0, PT, R7, UR8, P0 ;  /* 0x0000000807007c0c */ /* 0x000fe20008706670 */
[----:B----4-:R-:W-:-:S05]  /*0100*/  IMAD R6, R6, UR7, R5 ;  /* 0x0000000706067c24 */ /* 0x010fca000f8e0205 */
[----:B---3--:R-:W-:-:S13]  /*0110*/  ISETP.GE.OR P0, PT, R6, UR4, P0 ;  /* 0x0000000406007c0c */ /* 0x008fda0008706670 */
[----:B------:R-:W-:Y:S05]  /*0120*/  @P0 EXIT ;  /* 0x000000000000094d */ /* 0x000fea0003800000 */
[----:B------:R-:W0:Y:S01]  /*0130*/  I2F.F64.U32 R4, R0 ;  /* 0x0000000000047312 */ /* 0x000e220000201800 */
[----:B------:R-:W-:Y:S01]  /*0140*/  UIADD3 UR5, UPT, UPT, UR9, -0x1, URZ ;  /* 0xffffffff09057890 */ /* 0x000fe2000fffe0ff */
[----:B------:R-:W-:Y:S01]  /*0150*/  IMAD.MOV.U32 R8, RZ, RZ, RZ ;  /* 0x000000ffff087224 */ /* 0x000fe200078e00ff */
[----:B------:R-:W-:Y:S01]  /*0160*/  UIADD3 UR4, UPT, UPT, UR4, -0x1, URZ ;  /* 0xffffffff04047890 */ /* 0x000fe2000fffe0ff */
[C---:B------:R-:W-:Y:S01]  /*0170*/  VIADD R12, R0.reuse, 0x1 ;  /* 0x00000001000c7836 */ /* 0x040fe20000000000 */
[----:B------:R-:W1:Y:S01]  /*0180*/  LDC.64 R28, c[0x0][0x3a0] ;  /* 0x0000e800ff1c7b82 */ /* 0x000e620000000a00 */
[C---:B------:R-:W-:Y:S01]  /*0190*/  VIADD R16, R0.reuse, 0x2 ;  /* 0x0000000200107836 */ /* 0x040fe20000000000 */
[----:B------:R-:W2:Y:S01]  /*01a0*/  LDCU.64 UR6, c[0x0][0x3e0] ;  /* 0x00007c00ff0677ac */ /* 0x000ea20008000a00 */
[----:B------:R-:W-:Y:S02]  /*01b0*/  VIADD R18, R0, 0xffffffff ;  /* 0xffffffff00127836 */ /* 0x000fe40000000000 */
[----:B------:R-:W-:Y:S01]  /*01c0*/  I2F.F64.U32 R2, UR5 ;  /* 0x0000000500027d12 */ /* 0x000fe20008201800 */
[----:B0-----:R-:W-:Y:S01]  /*01d0*/  DSETP.MAX.AND P0, P1, RZ, R4, PT ;  /* 0x00000004ff00722a */ /* 0x001fe2000390f000 */
[----:B------:R-:W-:-:S02]  /*01e0*/  IMAD.MOV.U32 R11, RZ, RZ, R5 ;  /* 0x000000ffff0b7224 */ /* 0x000fc400078e0005 */
[----:B------:R-:W-:-:S04]  /*01f0*/  IMAD.MOV.U32 R9, RZ, RZ, R4 ;  /* 0x000000ffff097224 */ /* 0x000fc800078e0004 */
[----:B------:R-:W0:Y:S01]  /*0200*/  I2F.F64.U32 R16, R16 ;  /* 0x0000001000107312 */ /* 0x000e220000201800 */
[----:B------:R-:W-:Y:S01]  /*0210*/  IMAD.MOV.U32 R4, RZ, RZ, RZ ;  /* 0x000000ffff047224 */ /* 0x000fe200078e00ff */
[----:B------:R-:W-:-:S04]  /*0220*/  FSEL R13, R8, R11, P0 ;  /* 0x0000000b080d7208 */ /* 0x000fc80000000000 */
[----:B------:R-:W-:Y:S02]  /*0230*/  SEL R4, R4, R9, P0 ;  /* 0x0000000904047207 */ /* 0x000fe40000000000 */
[----:B------:R-:W3:Y:S01]  /*0240*/  I2F.F64.U32 R8, R6 ;  /* 0x0000000600087312 */ /* 0x000ee20000201800 */
[----:B------:R-:W-:-:S05]  /*0250*/  @P1 LOP3.LUT R13, R11, 0x80000, RZ, 0xfc, !PT ;  /* 0x000800000b0d1812 */ /* 0x000fca00078efcff */
[----:B------:R-:W-:Y:S02]  /*0260*/  IMAD.MOV.U32 R5, RZ, RZ, R13 ;  /* 0x000000ffff057224 */ /* 0x000fe400078e000d */
[----:B------:R-:W-:Y:S01]  /*0270*/  I2F.F64 R10, R7 ;  /* 0x00000007000a7312 */ /* 0x000fe20000201c00 */
[----:B0-----:R-:W-:-:S03]  /*0280*/  IMAD.MOV.U32 R25, RZ, RZ, R17 ;  /* 0x000000ffff197224 */ /* 0x001fc600078e0011 */
[----:B------:R-:W-:Y:S01]  /*0290*/  DSETP.GT.AND P0, PT, R4, R2, PT ;  /* 0x000000020400722a */ /* 0x000fe20003f04000 */
[----:B---3--:R-:W-:-:S03]  /*02a0*/  IMAD.MOV.U32 R15, RZ, RZ, R8 ;  /* 0x000000ffff0f7224 */ /* 0x008fc600078e0008 */
[----:B------:R-:W0:Y:S01]  /*02b0*/  I2F.F64.U32 R12, R12 ;  /* 0x0000000c000c7312 */ /* 0x000e220000201800 */
[----:B------:R-:W-:Y:S01]  /*02c0*/  IMAD.MOV.U32 R20, RZ, RZ, R9 ;  /* 0x000000ffff147224 */ /* 0x000fe200078e0009 */
[----:B------:R-:W-:Y:S02]  /*02d0*/  FSEL R4, R2, R4, P0 ;  /* 0x0000000402047208 */ /* 0x000fe40000000000 */
[----:B------:R-:W-:Y:S01]  /*02e0*/  FSEL R5, R3, R5, P0 ;  /* 0x0000000503057208 */ /* 0x000fe20000000000 */
[----:B------:R-:W-:-:S03]  /*02f0*/  DSETP.MAX.AND P0, P1, RZ, R8, PT ;  /* 0x00000008ff00722a */ /* 0x000fc6000390f000 */
[----:B------:R-:W3:Y:S01]  /*0300*/  I2F.F64.U32 R8, UR4 ;  /* 0x0000000400087d12 */ /* 0x000ee20008201800 */
[----:B------:R-:W-:Y:S01]  /*0310*/  UIADD3 UR4, UPT, UPT, UR8, -0x1, URZ ;  /* 0xffffffff08047890 */ /* 0x000fe2000fffe0ff */
[----:B0-----:R-:W-:Y:S01]  /*0320*/  DSETP.MAX.AND P2, P3, RZ, R12, PT ;  /* 0x0000000cff00722a */ /* 0x001fe20003b4f000 */
[----:B------:R-:W-:-:S05]  /*0330*/  IMAD.MOV.U32 R19, RZ, RZ, R12 ;  /* 0x000000ffff137224 */ /* 0x000fca00078e000c */
[----:B------:R0:W-:Y:S01]  /*0340*/  F2I.F64.TRUNC R4, R4 ;  /* 0x0000000400047311 */ /* 0x0001e2000030d100 */
[----:B------:R-:W-:Y:S02]  /*0350*/  IMAD.MOV.U32 R12, RZ, RZ, RZ ;  /* 0x000000ffff0c7224 */ /* 0x000fe400078e00ff */
[----:B------:R-:W-:-:S03]  /*0360*/  IMAD.MOV.U32 R22, RZ, RZ, R13 ;  /* 0x000000ffff167224 */ /* 0x000fc600078e000d */
[----:B------:R-:W-:Y:S02]  /*0370*/  SEL R12, R12, R15, P0 ;  /* 0x0000000f0c0c7207 */ /* 0x000fe40000000000 */
[----:B------:R-:W-:Y:S01]  /*0380*/  CS2R R14, SRZ ;  /* 0x00000000000e7805 */ /* 0x000fe2000001ff00 */
[----:B0-----:R-:W-:-:S05]  /*0390*/  IMAD.MOV.U32 R5, RZ, RZ, RZ ;  /* 0x000000ffff057224 */ /* 0x001fca00078e00ff */
[----:B------:R-:W-:Y:S01]  /*03a0*/  FSEL R21, R15, R22, P2 ;  /* 0x000000160f157208 */ /* 0x000fe20001000000 */
[----:B------:R-:W-:Y:S01]  /*03b0*/  VIADD R15, R0, 0xfffffffe ;  /* 0xfffffffe000f7836 */ /* 0x000fe20000000000 */
[----:B------:R-:W-:Y:S01]  /*03c0*/  FSEL R13, R5, R20, P0 ;  /* 0x00000014050d7208 */ /* 0x000fe20000000000 */
[----:B------:R-:W-:Y:S01]  /*03d0*/  IMAD.MOV.U32 R0, RZ, RZ, R10 ;  /* 0x000000ffff007224 */ /* 0x000fe200078e000a */
[----:B------:R-:W-:Y:S01]  /*03e0*/  @P1 LOP3.LUT R13, R20, 0x80000, RZ, 0xfc, !PT ;  /* 0x00080000140d1812 */ /* 0x000fe200078efcff */
[----:B------:R-:W-:Y:S01]  /*03f0*/  DSETP.MAX.AND P0, P1, RZ, R10, PT ;  /* 0x0000000aff00722a */ /* 0x000fe2000390f000 */
[----:B------:R-:W-:Y:S01]  /*0400*/  SEL R14, R14, R19, P2 ;  /* 0x000000130e0e7207 */ /* 0x000fe20001000000 */
[----:B------:R-:W-:Y:S01]  /*0410*/  IMAD.MOV.U32 R5, RZ, RZ, R11 ;  /* 0x000000ffff057224 */ /* 0x000fe200078e000b */
[----:B------:R-:W0:Y:S01]  /*0420*/  I2F.F64 R18, R18 ;  /* 0x0000001200127312 */ /* 0x000e220000201c00 */
[----:B------:R-:W-:Y:S01]  /*0430*/  @P3 LOP3.LUT R21, R22, 0x80000, RZ, 0xfc, !PT ;  /* 0x0008000016153812 */ /* 0x000fe200078efcff */
[----:B---3--:R-:W-:-:S06]  /*0440*/  DSETP.GT.AND P2, PT, R12, R8, PT ;  /* 0x000000080c00722a */ /* 0x008fcc0003f44000 */
[----:B------:R3:W4:Y:S01]  /*0450*/  I2F.F64 R10, R15 ;  /* 0x0000000f000a7312 */ /* 0x0007220000201c00 */
[----:B------:R-:W-:Y:S01]  /*0460*/  FSEL R20, R8, R12, P2 ;  /* 0x0000000c08147208 */ /* 0x000fe20001000000 */
[----:B------:R-:W-:Y:S01]  /*0470*/  IMAD.MOV.U32 R12, RZ, RZ, RZ ;  /* 0x000000ffff0c7224 */ /* 0x000fe200078e00ff */
[----:B0-----:R-:W-:Y:S01]  /*0480*/  DSETP.MAX.AND P4, P5, RZ, R18, PT ;  /* 0x00000012ff00722a */ /* 0x001fe20003d8f000 */
[----:B---3--:R-:W-:Y:S01]  /*0490*/  IMAD.MOV.U32 R15, RZ, RZ, R21 ;  /* 0x000000ffff0f7224 */ /* 0x008fe200078e0015 */
[----:B------:R-:W-:Y:S01]  /*04a0*/  FSEL R21, R9, R13, P2 ;  /* 0x0000000d09157208 */ /* 0x000fe20001000000 */
[----:B------:R-:W-:Y:S01]  /*04b0*/  DSETP.MAX.AND P2, P6, RZ, R16, PT ;  /* 0x00000010ff00722a */ /* 0x000fe20003e4f000 */
[----:B------:R-:W-:Y:S02]  /*04c0*/  IMAD.MOV.U32 R13, RZ, RZ, R16 ;  /* 0x000000ffff0d7224 */ /* 0x000fe400078e0010 */
[----:B------:R0:W-:Y:S01]  /*04d0*/  F2I.F64.TRUNC R17, R20 ;  /* 0x0000001400117311 */ /* 0x0001e2000030d100 */
[----:B------:R-:W-:Y:S01]  /*04e0*/  DSETP.GT.AND P3, PT, R14, R2, PT ;  /* 0x000000020e00722a */ /* 0x000fe20003f64000 */
[----:B------:R-:W-:-:S02]  /*04f0*/  IMAD.MOV.U32 R27, RZ, RZ, R18 ;  /* 0x000000ffff1b7224 */ /* 0x000fc400078e0012 */
[----:B----4-:R-:W-:Y:S02]  /*0500*/  IMAD.MOV.U32 R24, RZ, RZ, R11 ;  /* 0x000000ffff187224 */ /* 0x010fe400078e000b */
[----:B------:R-:W-:Y:S01]  /*0510*/  IMAD.MOV.U32 R18, RZ, RZ, RZ ;  /* 0x000000ffff127224 */ /* 0x000fe200078e00ff */
[----:B------:R-:W-:Y:S02]  /*0520*/  FSEL R23, R3, R15, P3 ;  /* 0x0000000f03177208 */ /* 0x000fe40001800000 */
[C---:B------:R-:W-:Y:S02]  /*0530*/  FSEL R15, R12.reuse, R25, P2 ;  /* 0x000000190c0f7208 */ /* 0x040fe40001000000 */
[----:B------:R-:W-:Y:S01]  /*0540*/  SEL R12, R12, R13, P2 ;  /* 0x0000000d0c0c7207 */ /* 0x000fe20001000000 */
[----:B------:R-:W-:Y:S01]  /*0550*/  IMAD.MOV.U32 R13, RZ, RZ, RZ ;  /* 0x000000ffff0d7224 */ /* 0x000fe200078e00ff */
[----:B------:R-:W-:Y:S01]  /*0560*/  @P6 LOP3.LUT R15, R25, 0x80000, RZ, 0xfc, !PT ;  /* 0x00080000190f6812 */ /* 0x000fe200078efcff */
[----:B------:R-:W-:Y:S01]  /*0570*/  IMAD.MOV.U32 R25, RZ, RZ, R10 ;  /* 0x000000ffff197224 */ /* 0x000fe200078e000a */
[----:B------:R-:W-:Y:S01]  /*0580*/  FSEL R22, R2, R14, P3 ;  /* 0x0000000e02167208 */ /* 0x000fe20001800000 */
[----:B------:R-:W-:Y:S01]  /*0590*/  DSETP.MAX.AND P3, P2, RZ, R10, PT ;  /* 0x0000000aff00722a */ /* 0x000fe20003a6f000 */
[----:B0-----:R-:W-:Y:S01]  /*05a0*/  FSEL R21, R13, R19, P4 ;  /* 0x000000130d157208 */ /* 0x001fe20002000000 */
[----:B------:R-:W-:Y:S01]  /*05b0*/  IMAD.MOV.U32 R13, RZ, RZ, R15 ;  /* 0x000000ffff0d7224 */ /* 0x000fe200078e000f */
[----:B------:R-:W-:Y:S01]  /*05c0*/  @P5 LOP3.LUT R21, R19, 0x80000, RZ, 0xfc, !PT ;  /* 0x0008000013155812 */ /* 0x000fe200078efcff */
[----:B------:R-:W-:Y:S01]  /*05d0*/  IMAD.MOV.U32 R14, RZ, RZ, RZ ;  /* 0x000000ffff0e7224 */ /* 0x000fe200078e00ff */
[----:B------:R-:W-:Y:S01]  /*05e0*/  I2F.F64 R10, UR4 ;  /* 0x00000004000a7d12 */ /* 0x000fe20008201c00 */
[----:B------:R-:W-:Y:S01]  /*05f0*/  IMAD.MOV.U32 R15, RZ, RZ, RZ ;  /* 0x000000ffff0f7224 */ /* 0x000fe200078e00ff */
[----:B------:R-:W-:Y:S01]  /*0600*/  SEL R18, R18, R25, P3 ;  /* 0x0000001912127207 */ /* 0x000fe20001800000 */
[----:B------:R-:W0:Y:S01]  /*0610*/  LDCU.64 UR4, c[0x0][0x358] ;  /* 0x00006b00ff0477ac */ /* 0x000e220008000a00 */
[----:B------:R-:W-:Y:S01]  /*0620*/  SEL R14, R14, R27, P4 ;  /* 0x0000001b0e0e7207 */ /* 0x000fe20002000000 */
[----:B------:R-:W-:Y:S01]  /*0630*/  DSETP.GT.AND P4, PT, R12, R2, PT ;  /* 0x000000020c00722a */ /* 0x000fe20003f84000 */
[----:B------:R-:W-:-:S02]  /*0640*/  FSEL R19, R15, R24, P3 ;  /* 0x000000180f137208 */ /* 0x000fc40001800000 */
[----:B------:R-:W-:Y:S01]  /*0650*/  MOV R15, R21 ;  /* 0x00000015000f7202 */ /* 0x000fe20000000f00 */
[----:B------:R3:W4:Y:S01]  /*0660*/  F2I.F64.TRUNC R16, R22 ;  /* 0x0000001600107311 */ /* 0x000722000030d100 */
[----:B------:R-:W-:Y:S02]  /*0670*/  @P2 LOP3.LUT R19, R24, 0x80000, RZ, 0xfc, !PT ;  /* 0x0008000018132812 */ /* 0x000fe400078efcff */
[----:B------:R-:W-:Y:S02]  /*0680*/  FSEL R20, R2, R12, P4 ;  /* 0x0000000c02147208 */ /* 0x000fe40002000000 */
[--C-:B------:R-:W-:Y:S01]  /*0690*/  DSETP.GT.AND P5, PT, R14, R2.reuse, PT ;  /* 0x000000020e00722a */ /* 0x100fe20003fa4000 */
[C---:B------:R-:W-:Y:S02]  /*06a0*/  FSEL R21, R3.reuse, R13, P4 ;  /* 0x0000000d03157208 */ /* 0x040fe40002000000 */
[----:B------:R-:W-:Y:S01]  /*06b0*/  CS2R R12, SRZ ;  /* 0x00000000000c7805 */ /* 0x000fe2000001ff00 */
[----:B------:R-:W-:Y:S01]  /*06c0*/  DSETP.GT.AND P2, PT, R18, R2, PT ;  /* 0x000000021200722a */ /* 0x000fe20003f44000 */
[----:B------:R-:W2:Y:S01]  /*06d0*/  F2I.F64.TRUNC R20, R20 ;  /* 0x0000001400147311 */ /* 0x000ea2000030d100 */
[----:B---3--:R-:W-:-:S03]  /*06e0*/  FSEL R23, R3, R15, P5 ;  /* 0x0000000f03177208 */ /* 0x008fc60002800000 */
[----:B------:R-:W-:Y:S02]  /*06f0*/  FSEL R15, R12, R5, P0 ;  /* 0x000000050c0f7208 */ /* 0x000fe40000000000 */
[----:B------:R-:W-:Y:S01]  /*0700*/  @P1 LOP3.LUT R15, R5, 0x80000, RZ, 0xfc, !PT ;  /* 0x00080000050f1812 */ /* 0x000fe200078efcff */
[----:B----4-:R-:W-:Y:S01]  /*0710*/  IMAD R16, R17, UR9, R16 ;  /* 0x0000000911107c24 */ /* 0x010fe2000f8e0210 */
[----:B------:R-:W-:Y:S02]  /*0720*/  SEL R12, R13, R0, P0 ;  /* 0x000000000d0c7207 */ /* 0x000fe40000000000 */
[C---:B------:R-:W-:Y:S01]  /*0730*/  FSEL R22, R2.reuse, R14, P5 ;  /* 0x0000000e02167208 */ /* 0x040fe20002800000 */
[----:B------:R-:W-:Y:S01]  /*0740*/  IMAD.MOV.U32 R13, RZ, RZ, R15 ;  /* 0x000000ffff0d7224 */ /* 0x000fe200078e000f */
[----:B------:R-:W-:Y:S01]  /*0750*/  FSEL R24, R2, R18, P2 ;  /* 0x0000001202187208 */ /* 0x000fe20001000000 */
[----:B------:R-:W3:Y:S01]  /*0760*/  LDC.64 R14, c[0x0][0x3a8] ;  /* 0x0000ea00ff0e7b82 */ /* 0x000ee20000000a00 */
[----:B------:R-:W-:Y:S01]  /*0770*/  FSEL R25, R3, R19, P2 ;  /* 0x0000001303197208 */ /* 0x000fe20001000000 */
[C---:B------:R-:W-:Y:S01]  /*0780*/  IMAD R2, R17.reuse, UR9, R4 ;  /* 0x0000000911027c24 */ /* 0x040fe2000f8e0204 */
[----:B------:R-:W4:Y:S01]  /*0790*/  F2I.F64.TRUNC R22, R22 ;  /* 0x0000001600167311 */ /* 0x000f22000030d100 */
[----:B------:R-:W-:Y:S01]  /*07a0*/  DSETP.GT.AND P0, PT, R12, R10, PT ;  /* 0x0000000a0c00722a */ /* 0x000fe20003f04000 */
[----:B--2---:R-:W-:-:S05]  /*07b0*/  IMAD R20, R17, UR9, R20 ;  /* 0x0000000911147c24 */ /* 0x004fca000f8e0214 */
[----:B------:R-:W-:Y:S01]  /*07c0*/  FSEL R18, R10, R12, P0 ;  /* 0x0000000c0a127208 */ /* 0x000fe20000000000 */
[----:B------:R-:W2:Y:S01]  /*07d0*/  F2I.F64.TRUNC R24, R24 ;  /* 0x0000001800187311 */ /* 0x000ea2000030d100 */
[----:B------:R-:W-:Y:S02]  /*07e0*/  FSEL R19, R11, R13, P0 ;  /* 0x0000000d0b137208 */ /* 0x000fe40000000000 */
[----:B------:R-:W1:Y:S01]  /*07f0*/  LDC.64 R12, c[0x0][0x388] ;  /* 0x0000e200ff0c7b82 */ /* 0x000e620000000a00 */
[----:B----4-:R-:W-:-:S04]  /*0800*/  IMAD R22, R17, UR9, R22 ;  /* 0x0000000911167c24 */ /* 0x010fc8000f8e0216 */
[----:B------:R-:W4:Y:S01]  /*0810*/  F2I.F64.TRUNC R5, R18 ;  /* 0x0000001200057311 */ /* 0x000f22000030d100 */
[----:B--2---:R-:W-:Y:S02]  /*0820*/  IMAD R24, R17, UR9, R24 ;  /* 0x0000000911187c24 */ /* 0x004fe4000f8e0218 */
[--C-:B----4-:R-:W-:Y:S02]  /*0830*/  IMAD R0, R2, UR8, R5.reuse ;  /* 0x0000000802007c24 */ /* 0x110fe4000f8e0205 */
[--C-:B------:R-:W-:Y:S02]  /*0840*/  IMAD R23, R16, UR8, R5.reuse ;  /* 0x0000000810177c24 */ /* 0x100fe4000f8e0205 */
[--C-:B------:R-:W-:Y:S02]  /*0850*/  IMAD R25, R20, UR8, R5.reuse ;  /* 0x0000000814197c24 */ /* 0x100fe4000f8e0205 */
[--C-:B------:R-:W-:Y:S02]  /*0860*/  IMAD R21, R22, UR8, R5.reuse ;  /* 0x0000000816157c24 */ /* 0x100fe4000f8e0205 */
[----:B------:R-:W-:-:S02]  /*0870*/  IMAD R19, R24, UR8, R5 ;  /* 0x0000000818137c24 */ /* 0x000fc4000f8e0205 */
[----:B---3--:R-:W-:-:S04]  /*0880*/  IMAD.WIDE R16, R0, 0x8, R14 ;  /* 0x0000000800107825 */ /* 0x008fc800078e020e */
[--C-:B-1----:R-:W-:Y:S02]  /*0890*/  IMAD.WIDE R18, R19, 0x8, R12.reuse ;  /* 0x0000000813127825 */ /* 0x102fe400078e020c */
[----:B0-----:R-:W5:Y:S02]  /*08a0*/  LDG.E.64 R16, desc[UR4][R16.64] ;  /* 0x0000000410107981 */ /* 0x001f64000c1e1b00 */
[--C-:B------:R-:W-:Y:S02]  /*08b0*/  IMAD.WIDE R20, R21, 0x8, R12.reuse ;  /* 0x0000000815147825 */ /* 0x100fe400078e020c */
[----:B------:R-:W5:Y:S02]  /*08c0*/  LDG.E.64 R18, desc[UR4][R18.64] ;  /* 0x0000000412127981 */ /* 0x000f64000c1e1b00 */
[--C-:B------:R-:W-:Y:S02]  /*08d0*/  IMAD.WIDE R22, R23, 0x8, R12.reuse ;  /* 0x0000000817167825 */ /* 0x100fe400078e020c */
[----:B------:R-:W5:Y:S02]  /*08e0*/  LDG.E.64 R20, desc[UR4][R20.64] ;  /* 0x0000000414147981 */ /* 0x000f64000c1e1b00 */
[----:B------:R-:W-:-:S02]  /*08f0*/  IMAD.WIDE R24, R25, 0x8, R12 ;  /* 0x0000000819187825 */ /* 0x000fc400078e020c */
[----:B------:R-:W5:Y:S02]  /*0900*/  LDG.E.64 R22, desc[UR4][R22.64] ;  /* 0x0000000416167981 */ /* 0x000f64000c1e1b00 */
[C---:B------:R-:W-:Y:S02]  /*0910*/  IMAD.WIDE R26, R0.reuse, 0x8, R12 ;  /* 0x00000008001a7825 */ /* 0x040fe400078e020c */
[----:B------:R-:W5:Y:S02]  /*0920*/  LDG.E.64 R24, desc[UR4][R24.64] ;  /* 0x0000000418187981 */ /* 0x000f64000c1e1b00 */
[----:B------:R-:W-:Y:S02]  /*0930*/  IMAD.WIDE R28, R0, 0x8, R28 ;  /* 0x00000008001c7825 */ /* 0x000fe400078e021c */
[----:B------:R0:W5:Y:S04]  /*0940*/  LDG.E.64 R12, desc[UR4][R26.64] ;  /* 0x000000041a0c7981 */ /* 0x000168000c1e1b00 */
[----:B------:R0:W5:Y:S01]  /*0950*/  LDG.E.64 R14, desc[UR4][R28.64] ;  /* 0x000000041c0e7981 */ /* 0x000162000c1e1b00 */
[----:B------:R-:W-:Y:S01]  /*0960*/  DADD R30, -RZ, |UR6| ;  /* 0x40000006ff1e7e29 */ /* 0x000fe20008000100 */
[----:B------:R-:W-:Y:S01]  /*0970*/  BSSY.RECONVERGENT B0, `(.L_x_0) ;  /* 0x0000004000007945 */ /* 0x000fe20003800200 */
[----:B------:R-:W-:-:S08]  /*0980*/  MOV R48, 0x9b0 ;  /* 0x000009b000307802 */ /* 0x000fd00000000f00 */
[----:B0-----:R-:W-:-:S07]  /*0990*/  IMAD.MOV.U32 R3, RZ, RZ, R31 ;  /* 0x000000ffff037224 */ /* 0x001fce00078e001f */
[----:B-----5:R-:W-:Y:S05]  /*09a0*/  CALL.REL.NOINC `($_Z7re_stepPdPKdPKbS1_S1_S1_S1_S1_S1_S1_iiidddi$__internal_accurate_pow) ;  /* 0x0000004800047944 */ /* 0x020fea0003c00000 */
[----:B------:R-:W-:Y:S05]  /*09b0*/  BSYNC.RECONVERGENT B0 ;  /* 0x0000000000007941 */ /* 0x000fea0003800200 */
.L_x_0:
[----:B------:R-:W0:Y:S01]  /*09c0*/  LDC.64 R30, c[0x0][0x3e0] ;  /* 0x0000f800ff1e7b82 */ /* 0x000e220000000a00 */
[----:B------:R-:W-:Y:S01]  /*09d0*/  IMAD.MOV.U32 R29, RZ, RZ, R3 ;  /* 0x000000ffff1d7224 */ /* 0x000fe200078e0003 */
[C---:B0-----:R-:W-:Y:S02]  /*09e0*/  DADD R26, R30.reuse, 2 ;  /* 0x400000001e1a7429 */ /* 0x041fe40000000000 */
[C---:B------:R-:W-:Y:S02]  /*09f0*/  DSETP.NEU.AND P0, PT, R30.reuse, RZ, PT ;  /* 0x000000ff1e00722a */ /* 0x040fe40003f0d000 */
[----:B------:R-:W-:-:S06]  /*0a00*/  DSETP.NEU.AND P2, PT, R30, 1, PT ;  /* 0x3ff000001e00742a */ /* 0x000fcc0003f4d000 */
[----:B------:R-:W-:-:S04]  /*0a10*/  LOP3.LUT R26, R27, 0x7ff00000, RZ, 0xc0, !PT ;  /* 0x7ff000001b1a7812 */ /* 0x000fc800078ec0ff */
[----:B------:R-:W-:Y:S02]  /*0a20*/  ISETP.NE.AND P1, PT, R26, 0x7ff00000, PT ;  /* 0x7ff000001a00780c */ /* 0x000fe40003f25270 */
[----:B------:R-:W-:-:S11]  /*0a30*/  @!P0 CS2R R28, SRZ ;  /* 0x00000000001c8805 */ /* 0x000fd6000001ff00 */
[----:B------:R-:W-:Y:S05]  /*0a40*/  @P1 BRA `(.L_x_1) ;  /* 0x0000000000181947 */ /* 0x000fea0003800000 */
[----:B------:R-:W-:-:S14]  /*0a50*/  DSETP.NAN.AND P0, PT, R30, R30, PT ;  /* 0x0000001e1e00722a */ /* 0x000fdc0003f08000 */
[----:B------:R-:W-:Y:S01]  /*0a60*/  @P0 DADD R28, R30, 2 ;  /* 0x400000001e1c0429 */ /* 0x000fe20000000000 */
[----:B------:R-:W-:Y:S10]  /*0a70*/  @P0 BRA `(.L_x_1) ;  /* 0x00000000000c0947 */ /* 0x000ff40003800000 */
[----:B------:R-:W-:-:S14]  /*0a80*/  DSETP.NEU.AND P0, PT, |R30|, +INF , PT ;  /* 0x7ff000001e00742a */ /* 0x000fdc0003f0d200 */
[----:B------:R-:W-:Y:S02]  /*0a90*/  @!P0 IMAD.MOV.U32 R28, RZ, RZ, 0x0 ;  /* 0x00000000ff1c8424 */ /* 0x000fe400078e00ff */
[----:B------:R-:W-:-:S07]  /*0aa0*/  @!P0 IMAD.MOV.U32 R29, RZ, RZ, 0x7ff00000 ;  /* 0x7ff00000ff1d8424 */ /* 0x000fce00078e00ff */
.L_x_1:
[----:B------:R-:W-:Y:S01]  /*0ab0*/  FSEL R41, R29, 1.875, P2 ;  /* 0x3ff000001d297808 */ /* 0x000fe20001000000 */
[----:B------:R-:W-:Y:S01]  /*0ac0*/  DADD R30, R22, R22 ;  /* 0x00000000161e7229 */ /* 0x000fe20000000016 */
[----:B------:R-:W-:Y:S01]  /*0ad0*/  FSEL R40, R28, RZ, P2 ;  /* 0x000000ff1c287208 */ /* 0x000fe20001000000 */
[C---:B------:R-:W-:Y:S01]  /*0ae0*/  DADD R26, R12.reuse, R12 ;  /* 0x000000000c1a7229 */ /* 0x040fe2000000000c */
[----:B------:R-:W0:Y:S01]  /*0af0*/  MUFU.RCP64H R29, R41 ;  /* 0x00000029001d7308 */ /* 0x000e220000001800 */
[----:B------:R-:W-:Y:S01]  /*0b00*/  IMAD.MOV.U32 R28, RZ, RZ, 0x1 ;  /* 0x00000001ff1c7424 */ /* 0x000fe200078e00ff */
[----:B------:R-:W-:Y:S03]  /*0b10*/  BSSY.RECONVERGENT B1, `(.L_x_2) ;  /* 0x0000021000017945 */ /* 0x000fe60003800200 */
[----:B------:R-:W-:Y:S02]  /*0b20*/  DADD R30, R12, -R30 ;  /* 0x000000000c1e7229 */ /* 0x000fe4000000081e */
[----:B------:R-:W-:-:S06]  /*0b30*/  DADD R36, R20, -R26 ;  /* 0x0000000014247229 */ /* 0x000fcc000000081a */
[----:B------:R-:W-:Y:S02]  /*0b40*/  DADD R24, R24, R30 ;  /* 0x0000000018187229 */ /* 0x000fe4000000001e */
[----:B------:R-:W-:Y:S02]  /*0b50*/  DADD R36, R22, R36 ;  /* 0x0000000016247229 */ /* 0x000fe40000000024 */
[----:B0-----:R-:W-:-:S06]  /*0b60*/  DFMA R30, -R40, R28, 1 ;  /* 0x3ff00000281e742b */ /* 0x001fcc000000011c */
[----:B------:R-:W-:Y:S02]  /*0b70*/  DSETP.GEU.AND P0, PT, |R36|, |R24|, PT ;  /* 0x400000182400722a */ /* 0x000fe40003f0e200 */
[----:B------:R-:W-:-:S04]  /*0b80*/  DFMA R30, R30, R30, R30 ;  /* 0x0000001e1e1e722b */ /* 0x000fc8000000001e */
[----:B------:R-:W-:Y:S02]  /*0b90*/  FSEL R32, R36, R24, !P0 ;  /* 0x0000001824207208 */ /* 0x000fe40004000000 */
[----:B------:R-:W-:Y:S02]  /*0ba0*/  FSEL R33, R37, R25, !P0 ;  /* 0x0000001925217208 */ /* 0x000fe40004000000 */
[----:B------:R-:W-:Y:S02]  /*0bb0*/  DFMA R30, R28, R30, R28 ;  /* 0x0000001e1c1e722b */ /* 0x000fe4000000001c */
[----:B------:R-:W-:Y:S02]  /*0bc0*/  DMUL R28, R36, R24 ;  /* 0x00000018241c7228 */ /* 0x000fe40000000000 */
[----:B------:R-:W-:-:S04]  /*0bd0*/  DMUL R24, R32, 0.5 ;  /* 0x3fe0000020187828 */ /* 0x000fc80000000000 */
[----:B------:R-:W-:Y:S02]  /*0be0*/  DFMA R32, -R40, R30, 1 ;  /* 0x3ff000002820742b */ /* 0x000fe4000000011e */
[----:B------:R-:W-:-:S06]  /*0bf0*/  DSETP.GEU.AND P0, PT, R28, RZ, PT ;  /* 0x000000ff1c00722a */ /* 0x000fcc0003f0e000 */
[----:B------:R-:W-:Y:S01]  /*0c00*/  DFMA R32, R30, R32, R30 ;  /* 0x000000201e20722b */ /* 0x000fe2000000001e */
[----:B------:R-:W-:Y:S02]  /*0c10*/  FSEL R30, R24, RZ, P0 ;  /* 0x000000ff181e7208 */ /* 0x000fe40000000000 */
[----:B------:R-:W-:-:S04]  /*0c20*/  FSEL R31, R25, RZ, P0 ;  /* 0x000000ff191f7208 */ /* 0x000fc80000000000 */
[----:B------:R-:W-:Y:S02]  /*0c30*/  FSETP.GEU.AND P1, PT, |R31|, 6.5827683646048100446e-37, PT ;  /* 0x036000001f00780b */ /* 0x000fe40003f2e200 */
[----:B------:R-:W-:-:S08]  /*0c40*/  DMUL R24, R32, R30 ;  /* 0x0000001e20187228 */ /* 0x000fd00000000000 */
[----:B------:R-:W-:-:S08]  /*0c50*/  DFMA R28, -R40, R24, R30 ;  /* 0x00000018281c722b */ /* 0x000fd0000000011e */
[----:B------:R-:W-:-:S10]  /*0c60*/  DFMA R24, R32, R28, R24 ;  /* 0x0000001c2018722b */ /* 0x000fd40000000018 */
[----:B------:R-:W-:-:S05]  /*0c70*/  FFMA R3, RZ, R41, R25 ;  /* 0x00000029ff037223 */ /* 0x000fca0000000019 */
[----:B------:R-:W-:-:S13]  /*0c80*/  FSETP.GT.AND P0, PT, |R3|, 1.469367938527859385e-39, PT ;  /* 0x001000000300780b */ /* 0x000fda0003f04200 */
[----:B------:R-:W-:Y:S05]  /*0c90*/  @P0 BRA P1, `(.L_x_3) ;  /* 0x0000000000200947 */ /* 0x000fea0000800000 */
[----:B------:R-:W-:Y:S01]  /*0ca0*/  IMAD.MOV.U32 R32, RZ, RZ, R30 ;  /* 0x000000ffff207224 */ /* 0x000fe200078e001e */
[----:B------:R-:W-:Y:S01]  /*0cb0*/  MOV R30, 0xd00 ;  /* 0x00000d00001e7802 */ /* 0x000fe20000000f00 */
[----:B------:R-:W-:Y:S02]  /*0cc0*/  IMAD.MOV.U32 R3, RZ, RZ, R31 ;  /* 0x000000ffff037224 */ /* 0x000fe400078e001f */
[----:B------:R-:W-:Y:S02]  /*0cd0*/  IMAD.MOV.U32 R28, RZ, RZ, R40 ;  /* 0x000000ffff1c7224 */ /* 0x000fe400078e0028 */
[----:B------:R-:W-:-:S07]  /*0ce0*/  IMAD.MOV.U32 R29, RZ, RZ, R41 ;  /* 0x000000ffff1d7224 */ /* 0x000fce00078e0029 */
[----:B------:R-:W-:Y:S05]  /*0cf0*/  CALL.REL.NOINC `($__internal_0_$__cuda_sm20_div_rn_f64_full) ;  /* 0x0000003800d87944 */ /* 0x000fea0003c00000 */
[----:B------:R-:W-:Y:S02]  /*0d00*/  IMAD.MOV.U32 R24, RZ, RZ, R28 ;  /* 0x000000ffff187224 */ /* 0x000fe400078e001c */
[----:B------:R-:W-:-:S07]  /*0d10*/  IMAD.MOV.U32 R25, RZ, RZ, R3 ;  /* 0x000000ffff197224 */ /* 0x000fce00078e0003 */
.L_x_3:
[----:B------:R-:W-:Y:S05]  /*0d20*/  BSYNC.RECONVERGENT B1 ;  /* 0x0000000000017941 */ /* 0x000fea0003800200 */
.L_x_2:
[----:B------:R-:W0:Y:S01]  /*0d30*/  MUFU.RCP64H R29, R15 ;  /* 0x0000000f001d7308 */ /* 0x000e220000001800 */
[----:B------:R-:W-:Y:S01]  /*0d40*/  IMAD.MOV.U32 R28, RZ, RZ, 0x1 ;  /* 0x00000001ff1c7424 */ /* 0x000fe200078e00ff */
[----:B------:R-:W1:Y:S01]  /*0d50*/  LDCU.64 UR6, c[0x0][0x3e0] ;  /* 0x00007c00ff0677ac */ /* 0x000e620008000a00 */
[----:B------:R-:W-:Y:S04]  /*0d60*/  BSSY.RECONVERGENT B1, `(.L_x_4) ;  /* 0x0000017000017945 */ /* 0x000fe80003800200 */
[C---:B0-----:R-:W-:Y:S02]  /*0d70*/  DFMA R30, -R14.reuse, R28, 1 ;  /* 0x3ff000000e1e742b */ /* 0x041fe4000000011c */
[----:B-1----:R-:W-:-:S06]  /*0d80*/  DSETP.NEU.AND P0, PT, R14, UR6, PT ;  /* 0x000000060e007e2a */ /* 0x002fcc000bf0d000 */
[----:B------:R-:W-:Y:S01]  /*0d90*/  DFMA R30, R30, R30, R30 ;  /* 0x0000001e1e1e722b */ /* 0x000fe2000000001e */
[----:B------:R-:W-:Y:S02]  /*0da0*/  FSEL R32, R22, RZ, !P0 ;  /* 0x000000ff16207208 */ /* 0x000fe40004000000 */
[----:B------:R-:W-:-:S05]  /*0db0*/  FSEL R33, R23, RZ, !P0 ;  /* 0x000000ff17217208 */ /* 0x000fca0004000000 */
[----:B------:R-:W-:Y:S02]  /*0dc0*/  DFMA R30, R28, R30, R28 ;  /* 0x0000001e1c1e722b */ /* 0x000fe4000000001c */
[----:B------:R-:W-:-:S06]  /*0dd0*/  DADD R32, -R12, R32 ;  /* 0x000000000c207229 */ /* 0x000fcc0000000120 */
[----:B------:R-:W-:-:S04]  /*0de0*/  DFMA R28, -R14, R30, 1 ;  /* 0x3ff000000e1c742b */ /* 0x000fc8000000011e */
[----:B------:R-:W-:-:S04]  /*0df0*/  FSETP.GEU.AND P1, PT, |R33|, 6.5827683646048100446e-37, PT ;  /* 0x036000002100780b */ /* 0x000fc80003f2e200 */
[----:B------:R-:W-:-:S08]  /*0e00*/  DFMA R28, R30, R28, R30 ;  /* 0x0000001c1e1c722b */ /* 0x000fd0000000001e */
        /* <DEDUP_REMOVED lines=9> */
[----:B------:R-:W-:-:S07]  /*0ea0*/  IMAD.MOV.U32 R29, RZ, RZ, R15 ;  /* 0x000000ffff1d7224 */ /* 0x000fce00078e000f */
[----:B------:R-:W-:Y:S05]  /*0eb0*/  CALL.REL.NOINC `($__internal_0_$__cuda_sm20_div_rn_f64_full) ;  /* 0x0000003800687944 */ /* 0x000fea0003c00000 */
[----:B------:R-:W-:-:S07]  /*0ec0*/  IMAD.MOV.U32 R29, RZ, RZ, R3 ;  /* 0x000000ffff1d7224 */ /* 0x000fce00078e0003 */
.L_x_5:
[----:B------:R-:W-:Y:S05]  /*0ed0*/  BSYNC.RECONVERGENT B1 ;  /* 0x0000000000017941 */ /* 0x000fea0003800200 */
.L_x_4:
[----:B------:R-:W0:Y:S01]  /*0ee0*/  MUFU.RCP64H R31, R41 ;  /* 0x00000029001f7308 */ /* 0x000e220000001800 */
[----:B------:R-:W-:Y:S01]  /*0ef0*/  DADD R22, R20, R20 ;  /* 0x0000000014167229 */ /* 0x000fe20000000014 */
[----:B------:R-:W-:Y:S01]  /*0f00*/  IMAD.MOV.U32 R30, RZ, RZ, 0x1 ;  /* 0x00000001ff1e7424 */ /* 0x000fe200078e00ff */
[----:B------:R-:W-:Y:S01]  /*0f10*/  BSSY.RECONVERGENT B1, `(.L_x_6) ;  /* 0x000001f000017945 */ /* 0x000fe20003800200 */
[----:B------:R-:W-:-:S05]  /*0f20*/  DFMA R14, -R14, R24, R28 ;  /* 0x000000180e0e722b */ /* 0x000fca000000011c */
[----:B------:R-:W-:Y:S02]  /*0f30*/  DADD R22, R12, -R22 ;  /* 0x000000000c167229 */ /* 0x000fe40000000816 */
[----:B0-----:R-:W-:-:S06]  /*0f40*/  DFMA R32, -R40, R30, 1 ;  /* 0x3ff000002820742b */ /* 0x001fcc000000011e */
[----:B------:R-:W-:Y:S02]  /*0f50*/  DADD R18, R18, R22 ;  /* 0x0000000012127229 */ /* 0x000fe40000000016 */
[----:B------:R-:W-:-:S06]  /*0f60*/  DFMA R32, R32, R32, R32 ;  /* 0x000000202020722b */ /* 0x000fcc0000000020 */
[----:B------:R-:W-:Y:S02]  /*0f70*/  DSETP.GEU.AND P0, PT, |R36|, |R18|, PT ;  /* 0x400000122400722a */ /* 0x000fe40003f0e200 */
[----:B------:R-:W-:-:S04]  /*0f80*/  DFMA R32, R30, R32, R30 ;  /* 0x000000201e20722b */ /* 0x000fc8000000001e */
[----:B------:R-:W-:Y:S02]  /*0f90*/  FSEL R22, R36, R18, !P0 ;  /* 0x0000001224167208 */ /* 0x000fe40004000000 */
[----:B------:R-:W-:Y:S01]  /*0fa0*/  FSEL R23, R37, R19, !P0 ;  /* 0x0000001325177208 */ /* 0x000fe20004000000 */
[----:B------:R-:W-:Y:S02]  /*0fb0*/  DMUL R18, R36, R18 ;  /* 0x0000001224127228 */ /* 0x000fe40000000000 */
[----:B------:R-:W-:-:S03]  /*0fc0*/  DFMA R30, -R40, R32, 1 ;  /* 0x3ff00000281e742b */ /* 0x000fc60000000120 */
[----:B------:R-:W-:-:S03]  /*0fd0*/  DMUL R22, R22, 0.5 ;  /* 0x3fe0000016167828 */ /* 0x000fc60000000000 */
[----:B------:R-:W-:Y:S02]  /*0fe0*/  DSETP.GEU.AND P0, PT, R18, RZ, PT ;  /* 0x000000ff1200722a */ /* 0x000fe40003f0e000 */
[----:B------:R-:W-:-:S05]  /*0ff0*/  DFMA R30, R32, R30, R32 ;  /* 0x0000001e201e722b */ /* 0x000fca0000000020 */
        /* <DEDUP_REMOVED lines=14> */
[----:B------:R-:W-:Y:S02]  /*10e0*/  IMAD.MOV.U32 R36, RZ, RZ, R28 ;  /* 0x000000ffff247224 */ /* 0x000fe400078e001c */
[----:B------:R-:W-:-:S07]  /*10f0*/  IMAD.MOV.U32 R37, RZ, RZ, R3 ;  /* 0x000000ffff257224 */ /* 0x000fce00078e0003 */
.L_x_7:
[----:B------:R-:W-:Y:S05]  /*1100*/  BSYNC.RECONVERGENT B1 ;  /* 0x0000000000017941 */ /* 0x000fea0003800200 */
.L_x_6:
        /* <DEDUP_REMOVED lines=10> */
[----:B------:R-:W-:-:S06]  /*11b0*/  DADD R32, R12, -R32 ;  /* 0x000000000c207229 */ /* 0x000fcc0000000820 */
        /* <DEDUP_REMOVED lines=9> */
[----:B------:R-:W-:Y:S01]  /*1250*/  MOV R3, R33 ;  /* 0x0000002100037202 */ /* 0x000fe20000000f00 */
[----:B------:R-:W-:Y:S01]  /*1260*/  IMAD.MOV.U32 R28, RZ, RZ, R16 ;  /* 0x000000ffff1c7224 */ /* 0x000fe200078e0010 */
[----:B------:R-:W-:Y:S01]  /*1270*/  MOV R30, 0x12a0 ;  /* 0x000012a0001e7802 */ /* 0x000fe20000000f00 */
[----:B------:R-:W-:-:S07]  /*1280*/  IMAD.MOV.U32 R29, RZ, RZ, R17 ;  /* 0x000000ffff1d7224 */ /* 0x000fce00078e0011 */
[----:B------:R-:W-:Y:S05]  /*1290*/  CALL.REL.NOINC `($__internal_0_$__cuda_sm20_div_rn_f64_full) ;  /* 0x0000003400707944 */ /* 0x000fea0003c00000 */
[----:B------:R-:W-:-:S07]  /*12a0*/  IMAD.MOV.U32 R29, RZ, RZ, R3 ;  /* 0x000000ffff1d7224 */ /* 0x000fce00078e0003 */
.L_x_9:
[----:B------:R-:W-:Y:S05]  /*12b0*/  BSYNC.RECONVERGENT B1 ;  /* 0x0000000000017941 */ /* 0x000fea0003800200 */
.L_x_8:
[C---:B------:R-:W-:Y:S01]  /*12c0*/  VIADD R3, R7.reuse, 0x1 ;  /* 0x0000000107037836 */ /* 0x040fe20000000000 */
[----:B------:R-:W0:Y:S01]  /*12d0*/  LDCU UR6, c[0x0][0x3d0] ;  /* 0x00007a00ff0677ac */ /* 0x000e220008000800 */
[C---:B------:R-:W-:Y:S02]  /*12e0*/  VIADD R22, R7.reuse, 0xffffffff ;  /* 0xffffffff07167836 */ /* 0x040fe40000000000 */
[----:B------:R1:W2:Y:S01]  /*12f0*/  I2F.F64 R18, R3 ;  /* 0x0000000300127312 */ /* 0x0002a20000201c00 */
[C---:B------:R-:W-:Y:S02]  /*1300*/  VIADD R20, R7.reuse, 0x2 ;  /* 0x0000000207147836 */ /* 0x040fe40000000000 */
[----:B------:R-:W-:-:S05]  /*1310*/  VIADD R7, R7, 0xfffffffe ;  /* 0xfffffffe07077836 */ /* 0x000fca0000000000 */
[----:B------:R-:W3:Y:S01]  /*1320*/  I2F.F64 R22, R22 ;  /* 0x0000001600167312 */ /* 0x000ee20000201c00 */
[----:B-1----:R-:W-:Y:S01]  /*1330*/  IMAD.MOV.U32 R3, RZ, RZ, RZ ;  /* 0x000000ffff037224 */ /* 0x002fe200078e00ff */
[----:B--2---:R-:W-:-:S06]  /*1340*/  DSETP.MAX.AND P0, P2, RZ, R18, PT ;  /* 0x00000012ff00722a */ /* 0x004fcc0003a0f000 */
[----:B------:R-:W1:Y:S01]  /*1350*/  I2F.F64 R20, R20 ;  /* 0x0000001400147312 */ /* 0x000e620000201c00 */
[----:B------:R-:W-:Y:S02]  /*1360*/  IMAD.MOV.U32 R25, RZ, RZ, R18 ;  /* 0x000000ffff197224 */ /* 0x000fe400078e0012 */
[----:B------:R-:W-:Y:S01]  /*1370*/  IMAD.MOV.U32 R24, RZ, RZ, R19 ;  /* 0x000000ffff187224 */ /* 0x000fe200078e0013 */
[----:B---3--:R-:W-:-:S04]  /*1380*/  DSETP.MAX.AND P5, P1, RZ, R22, PT ;  /* 0x00000016ff00722a */ /* 0x008fc800039af000 */
[----:B------:R2:W3:Y:S01]  /*1390*/  I2F.F64 R18, R7 ;  /* 0x0000000700127312 */ /* 0x0004e20000201c00 */
[----:B------:R-:W-:Y:S01]  /*13a0*/  IMAD.MOV.U32 R33, RZ, RZ, R22 ;  /* 0x000000ffff217224 */ /* 0x000fe200078e0016 */
[----:B------:R-:W-:Y:S01]  /*13b0*/  FSEL R3, R3, R24, P0 ;  /* 0x0000001803037208 */ /* 0x000fe20000000000 */
[----:B------:R-:W-:Y:S01]  /*13c0*/  IMAD.MOV.U32 R22, RZ, RZ, RZ ;  /* 0x000000ffff167224 */ /* 0x000fe200078e00ff */
[----:B------:R-:W-:Y:S01]  /*13d0*/  @P2 LOP3.LUT R3, R24, 0x80000, RZ, 0xfc, !PT ;  /* 0x0008000018032812 */ /* 0x000fe200078efcff */
[----:B------:R-:W-:Y:S01]  /*13e0*/  IMAD.MOV.U32 R30, RZ, RZ, R23 ;  /* 0x000000ffff1e7224 */ /* 0x000fe200078e0017 */
[----:B-1----:R-:W-:Y:S02]  /*13f0*/  DSETP.MAX.AND P3, P4, RZ, R20, PT ;  /* 0x00000014ff00722a */ /* 0x002fe40003c6f000 */
[----:B------:R-:W-:Y:S01]  /*1400*/  SEL R22, R22, R25, P0 ;  /* 0x0000001916167207 */ /* 0x000fe20000000000 */
[----:B------:R-:W-:Y:S02]  /*1410*/  IMAD.MOV.U32 R31, RZ, RZ, R20 ;  /* 0x000000ffff1f7224 */ /* 0x000fe400078e0014 */
[----:B------:R-:W-:-:S02]  /*1420*/  IMAD.MOV.U32 R23, RZ, RZ, R3 ;  /* 0x000000ffff177224 */ /* 0x000fc400078e0003 */
[----:B--2---:R-:W-:Y:S01]  /*1430*/  IMAD.MOV.U32 R7, RZ, RZ, RZ ;  /* 0x000000ffff077224 */ /* 0x004fe200078e00ff */
[----:B---3--:R-:W-:Y:S01]  /*1440*/  DSETP.MAX.AND P2, P0, RZ, R18, PT ;  /* 0x00000012ff00722a */ /* 0x008fe2000384f000 */
[----:B------:R-:W-:Y:S02]  /*1450*/  IMAD.MOV.U32 R20, RZ, RZ, RZ ;  /* 0x000000ffff147224 */ /* 0x000fe400078e00ff */
[----:B------:R-:W-:Y:S01]  /*1460*/  DSETP.GT.AND P6, PT, R22, R10, PT ;  /* 0x0000000a1600722a */ /* 0x000fe20003fc4000 */
[----:B------:R-:W-:Y:S01]  /*1470*/  FSEL R7, R7, R21, P3 ;  /* 0x0000001507077208 */ /* 0x000fe20001800000 */
[----:B------:R-:W-:Y:S01]  /*1480*/  IMAD.MOV.U32 R32, RZ, RZ, R19 ;  /* 0x000000ffff207224 */ /* 0x000fe200078e0013 */
[----:B------:R-:W-:Y:S01]  /*1490*/  SEL R20, R20, R31, P3 ;  /* 0x0000001f14147207 */ /* 0x000fe20001800000 */
[----:B------:R-:W-:Y:S01]  /*14a0*/  IMAD.MOV.U32 R31, RZ, RZ, R18 ;  /* 0x000000ffff1f7224 */ /* 0x000fe200078e0012 */
[----:B------:R-:W-:Y:S01]  /*14b0*/  @P4 LOP3.LUT R7, R21, 0x80000, RZ, 0xfc, !PT ;  /* 0x0008000015074812 */ /* 0x000fe200078efcff */
[----:B------:R-:W-:Y:S01]  /*14c0*/  IMAD.MOV.U32 R3, RZ, RZ, RZ ;  /* 0x000000ffff037224 */ /* 0x000fe200078e00ff */
[----:B------:R-:W-:Y:S01]  /*14d0*/  FSEL R24, R10, R22, P6 ;  /* 0x000000160a187208 */ /* 0x000fe20003000000 */
[----:B------:R-:W-:Y:S01]  /*14e0*/  IMAD.MOV.U32 R21, RZ, RZ, RZ ;  /* 0x000000ffff157224 */ /* 0x000fe200078e00ff */
[----:B------:R-:W-:Y:S01]  /*14f0*/  FSEL R25, R11, R23, P6 ;  /* 0x000000170b197208 */ /* 0x000fe20003000000 */
[----:B------:R-:W-:Y:S01]  /*1500*/  IMAD.MOV.U32 R18, RZ, RZ, RZ ;  /* 0x000000ffff127224 */ /* 0x000fe200078e00ff */
[----:B------:R-:W-:Y:S01]  /*1510*/  FSEL R19, R3, R30, P5 ;  /* 0x0000001e03137208 */ /* 0x000fe20002800000 */
[----:B------:R-:W-:Y:S01]  /*1520*/  IMAD.MOV.U32 R22, RZ, RZ, RZ ;  /* 0x000000ffff167224 */ /* 0x000fe200078e00ff */
[----:B------:R-:W-:Y:S01]  /*1530*/  FSEL R23, R21, R32, P2 ;  /* 0x0000002015177208 */ /* 0x000fe20001000000 */
[----:B------:R-:W-:Y:S01]  /*1540*/  IMAD.MOV.U32 R21, RZ, RZ, R7 ;  /* 0x000000ffff157224 */ /* 0x000fe200078e0007 */
[----:B------:R-:W-:Y:S01]  /*1550*/  SEL R18, R18, R33, P5 ;  /* 0x0000002112127207 */ /* 0x000fe20002800000 */
[----:B------:R-:W0:Y:S01]  /*1560*/  F2I.F64.TRUNC R25, R24 ;  /* 0x0000001800197311 */ /* 0x000e22000030d100 */
[----:B------:R-:W-:-:S02]  /*1570*/  SEL R22, R22, R31, P2 ;  /* 0x0000001f16167207 */ /* 0x000fc40001000000 */
[----:B------:R-:W-:Y:S01]  /*1580*/  @P1 LOP3.LUT R19, R30, 0x80000, RZ, 0xfc, !PT ;  /* 0x000800001e131812 */ /* 0x000fe200078efcff */
[--C-:B------:R-:W-:Y:S01]  /*1590*/  DSETP.GT.AND P3, PT, R20, R10.reuse, PT ;  /* 0x0000000a1400722a */ /* 0x100fe20003f64000 */
[----:B------:R-:W-:Y:S02]  /*15a0*/  @P0 LOP3.LUT R23, R32, 0x80000, RZ, 0xfc, !PT ;  /* 0x0008000020170812 */ /* 0x000fe400078efcff */
[----:B------:R-:W1:Y:S02]  /*15b0*/  LDC.64 R32, c[0x0][0x3b8] ;  /* 0x0000ee00ff207b82 */ /* 0x000e640000000a00 */
[--C-:B------:R-:W-:Y:S01]  /*15c0*/  DSETP.GT.AND P0, PT, R18, R10.reuse, PT ;  /* 0x0000000a1200722a */ /* 0x100fe20003f04000 */
[----:B------:R-:W-:Y:S01]  /*15d0*/  FSEL R20, R10, R20, P3 ;  /* 0x000000140a147208 */ /* 0x000fe20001800000 */
[----:B------:R-:W-:Y:S01]  /*15e0*/  DSETP.GT.AND P1, PT, R22, R10, PT ;  /* 0x0000000a1600722a */ /* 0x000fe20003f24000 */
[----:B------:R-:W-:-:S03]  /*15f0*/  FSEL R21, R11, R21, P3 ;  /* 0x000000150b157208 */ /* 0x000fc60001800000 */
[----:B------:R-:W-:Y:S01]  /*1600*/  FSEL R30, R10, R18, P0 ;  /* 0x000000120a1e7208 */ /* 0x000fe20000000000 */
[----:B0-----:R-:W-:Y:S01]  /*1610*/  IMAD R3, R2, UR6, R25 ;  /* 0x0000000602037c24 */ /* 0x001fe2000f8e0219 */
[----:B------:R-:W-:Y:S01]  /*1620*/  FSEL R22, R10, R22, P1 ;  /* 0x000000160a167208 */ /* 0x000fe20000800000 */
[----:B------:R-:W0:Y:S01]  /*1630*/  F2I.F64.TRUNC R21, R20 ;  /* 0x0000001400157311 */ /* 0x000e22000030d100 */
[C---:B------:R-:W-:Y:S02]  /*1640*/  FSEL R23, R11.reuse, R23, P1 ;  /* 0x000000170b177208 */ /* 0x040fe40000800000 */
[----:B------:R-:W-:Y:S02]  /*1650*/  FSEL R31, R11, R19, P0 ;  /* 0x000000130b1f7208 */ /* 0x000fe40000000000 */
[----:B------:R-:W2:Y:S03]  /*1660*/  LDC.64 R18, c[0x0][0x3b0] ;  /* 0x0000ec00ff127b82 */ /* 0x000ea60000000a00 */
[----:B------:R-:W3:Y:S05]  /*1670*/  F2I.F64.TRUNC R23, R22 ;  /* 0x0000001600177311 */ /* 0x000eea000030d100 */
[----:B------:R-:W4:Y:S01]  /*1680*/  LDC.64 R10, c[0x0][0x388] ;  /* 0x0000e200ff0a7b82 */ /* 0x000f220000000a00 */
[----:B-1----:R-:W-:-:S02]  /*1690*/  IMAD.WIDE R32, R0, 0x8, R32 ;  /* 0x0000000800207825 */ /* 0x002fc400078e0220 */
[----:B------:R-:W1:Y:S02]  /*16a0*/  F2I.F64.TRUNC R31, R30 ;  /* 0x0000001e001f7311 */ /* 0x000e64000030d100 */
[C---:B0-----:R-:W-:Y:S02]  /*16b0*/  IMAD R21, R2.reuse, UR6, R21 ;  /* 0x0000000602157c24 */ /* 0x041fe4000f8e0215 */
[----:B---3--:R-:W-:Y:S02]  /*16c0*/  IMAD R51, R2, UR6, R23 ;  /* 0x0000000602337c24 */ /* 0x008fe4000f8e0217 */
[----:B--2---:R-:W-:-:S04]  /*16d0*/  IMAD.WIDE R18, R0, 0x8, R18 ;  /* 0x0000000800127825 */ /* 0x004fc800078e0212 */
[----:B-1----:R-:W-:Y:S01]  /*16e0*/  IMAD R25, R2, UR6, R31 ;  /* 0x0000000602197c24 */ /* 0x002fe2000f8e021f */
[----:B------:R-:W0:Y:S01]  /*16f0*/  LDCU.64 UR6, c[0x0][0x3e8] ;  /* 0x00007d00ff0677ac */ /* 0x000e220008000a00 */
[----:B------:R-:W5:Y:S01]  /*1700*/  LDG.E.64 R18, desc[UR4][R18.64] ;  /* 0x0000000412127981 */ /* 0x000f62000c1e1b00 */
[----:B----4-:R-:W-:-:S04]  /*1710*/  IMAD.WIDE R50, R51, 0x8, R10 ;  /* 0x0000000833327825 */ /* 0x010fc800078e020a */
[--C-:B------:R-:W-:Y:S02]  /*1720*/  IMAD.WIDE R24, R25, 0x8, R10.reuse ;  /* 0x0000000819187825 */ /* 0x100fe400078e020a */
[----:B------:R-:W5:Y:S02]  /*1730*/  LDG.E.64 R50, desc[UR4][R50.64] ;  /* 0x0000000432327981 */ /* 0x000f64000c1e1b00 */
[--C-:B------:R-:W-:Y:S02]  /*1740*/  IMAD.WIDE R22, R3, 0x8, R10.reuse ;  /* 0x0000000803167825 */ /* 0x100fe400078e020a */
[----:B------:R-:W5:Y:S02]  /*1750*/  LDG.E.64 R24, desc[UR4][R24.64] ;  /* 0x0000000418187981 */ /* 0x000f64000c1e1b00 */
[----:B------:R-:W-:Y:S02]  /*1760*/  IMAD.WIDE R20, R21, 0x8, R10 ;  /* 0x0000000815147825 */ /* 0x000fe400078e020a */
[----:B------:R1:W5:Y:S04]  /*1770*/  LDG.E.64 R10, desc[UR4][R32.64] ;  /* 0x00000004200a7981 */ /* 0x000368000c1e1b00 */
[----:B------:R-:W5:Y:S04]  /*1780*/  LDG.E.64 R22, desc[UR4][R22.64] ;  /* 0x0000000416167981 */ /* 0x000f68000c1e1b00 */
[----:B------:R-:W5:Y:S01]  /*1790*/  LDG.E.64 R20, desc[UR4][R20.64] ;  /* 0x0000000414147981 */ /* 0x000f62000c1e1b00 */
[----:B0-----:R-:W-:Y:S01]  /*17a0*/  DADD R2, -RZ, |UR6| ;  /* 0x40000006ff027e29 */ /* 0x001fe20008000100 */
[----:B------:R-:W-:Y:S01]  /*17b0*/  BSSY.RECONVERGENT B0, `(.L_x_10) ;  /* 0x0000005000007945 */ /* 0x000fe20003800200 */
[----:B------:R-:W-:Y:S01]  /*17c0*/  DFMA R16, R16, R36, R28 ;  /* 0x000000241010722b */ /* 0x000fe2000000001c */
[----:B------:R-:W-:-:S07]  /*17d0*/  MOV R48, 0x1800 ;  /* 0x0000180000307802 */ /* 0x000fce0000000f00 */
[----:B-1----:R-:W-:-:S07]  /*17e0*/  IMAD.MOV.U32 R30, RZ, RZ, R2 ;  /* 0x000000ffff1e7224 */ /* 0x002fce00078e0002 */
[----:B-----5:R-:W-:Y:S05]  /*17f0*/  CALL.REL.NOINC `($_Z7re_stepPdPKdPKbS1_S1_S1_S1_S1_S1_S1_iiidddi$__internal_accurate_pow) ;  /* 0x0000003800707944 */ /* 0x020fea0003c00000 */
[----:B------:R-:W-:Y:S05]  /*1800*/  BSYNC.RECONVERGENT B0 ;  /* 0x0000000000007941 */ /* 0x000fea0003800200 */
.L_x_10:
[----:B------:R-:W0:Y:S01]  /*1810*/  LDC.64 R32, c[0x0][0x3e8] ;  /* 0x0000fa00ff207b82 */ /* 0x000e220000000a00 */
[----:B------:R-:W-:Y:S01]  /*1820*/  MOV R29, R3 ;  /* 0x00000003001d7202 */ /* 0x000fe20000000f00 */
        /* <DEDUP_REMOVED lines=13> */
.L_x_11:
[----:B------:R-:W-:Y:S01]  /*1900*/  FSEL R41, R29, 1.875, P2 ;  /* 0x3ff000001d297808 */ /* 0x000fe20001000000 */
[----:B------:R-:W-:Y:S01]  /*1910*/  DADD R2, R22, R22 ;  /* 0x0000000016027229 */ /* 0x000fe20000000016 */
[----:B------:R-:W-:Y:S01]  /*1920*/  FSEL R40, R28, RZ, P2 ;  /* 0x000000ff1c287208 */ /* 0x000fe20001000000 */
[----:B------:R-:W-:Y:S01]  /*1930*/  IMAD.MOV.U32 R28, RZ, RZ, 0x1 ;  /* 0x00000001ff1c7424 */ /* 0x000fe200078e00ff */
[----:B------:R-:W0:Y:S01]  /*1940*/  MUFU.RCP64H R29, R41 ;  /* 0x00000029001d7308 */ /* 0x000e220000001800 */
[----:B------:R-:W-:Y:S01]  /*1950*/  DADD R36, R24, -R26 ;  /* 0x0000000018247229 */ /* 0x000fe2000000081a */
[----:B------:R-:W-:Y:S03]  /*1960*/  BSSY.RECONVERGENT B1, `(.L_x_12) ;  /* 0x000001f000017945 */ /* 0x000fe60003800200 */
[----:B------:R-:W-:-:S04]  /*1970*/  DADD R2, R12, -R2 ;  /* 0x000000000c027229 */ /* 0x000fc80000000802 */
[----:B------:R-:W-:-:S04]  /*1980*/  DADD R36, R22, R36 ;  /* 0x0000000016247229 */ /* 0x000fc80000000024 */
[----:B------:R-:W-:Y:S02]  /*1990*/  DADD R2, R20, R2 ;  /* 0x0000000014027229 */ /* 0x000fe40000000002 */
[----:B0-----:R-:W-:-:S06]  /*19a0*/  DFMA R30, -R40, R28, 1 ;  /* 0x3ff00000281e742b */ /* 0x001fcc000000011c */
[C---:B------:R-:W-:Y:S02]  /*19b0*/  DSETP.GEU.AND P0, PT, |R36|.reuse, |R2|, PT ;  /* 0x400000022400722a */ /* 0x040fe40003f0e200 */
[----:B------:R-:W-:Y:S02]  /*19c0*/  DMUL R20, R36, R2 ;  /* 0x0000000224147228 */ /* 0x000fe40000000000 */
[----:B------:R-:W-:Y:S02]  /*19d0*/  DFMA R30, R30, R30, R30 ;  /* 0x0000001e1e1e722b */ /* 0x000fe4000000001e */
[----:B------:R-:W-:Y:S02]  /*19e0*/  FSEL R32, R36, R2, !P0 ;  /* 0x0000000224207208 */ /* 0x000fe40004000000 */
[----:B------:R-:W-:Y:S02]  /*19f0*/  FSEL R33, R37, R3, !P0 ;  /* 0x0000000325217208 */ /* 0x000fe40004000000 */
[----:B------:R-:W-:-:S02]  /*1a00*/  DSETP.GEU.AND P0, PT, R20, RZ, PT ;  /* 0x000000ff1400722a */ /* 0x000fc40003f0e000 */
[----:B------:R-:W-:Y:S02]  /*1a10*/  DFMA R30, R28, R30, R28 ;  /* 0x0000001e1c1e722b */ /* 0x000fe4000000001c */
[----:B------:R-:W-:-:S06]  /*1a20*/  DMUL R2, R32, 0.5 ;  /* 0x3fe0000020027828 */ /* 0x000fcc0000000000 */
[----:B------:R-:W-:-:S04]  /*1a30*/  DFMA R28, -R40, R30, 1 ;  /* 0x3ff00000281c742b */ /* 0x000fc8000000011e */
[----:B------:R-:W-:Y:S02]  /*1a40*/  FSEL R32, R2, RZ, P0 ;  /* 0x000000ff02207208 */ /* 0x000fe40000000000 */
[----:B------:R-:W-:Y:S02]  /*1a50*/  FSEL R33, R3, RZ, P0 ;  /* 0x000000ff03217208 */ /* 0x000fe40000000000 */
[----:B------:R-:W-:Y:S02]  /*1a60*/  DFMA R28, R30, R28, R30 ;  /* 0x0000001c1e1c722b */ /* 0x000fe4000000001e */
[----:B------:R-:W-:-:S06]  /*1a70*/  FSETP.GEU.AND P1, PT, |R33|, 6.5827683646048100446e-37, PT ;  /* 0x036000002100780b */ /* 0x000fcc0003f2e200 */
        /* <DEDUP_REMOVED lines=13> */
.L_x_13:
[----:B------:R-:W-:Y:S05]  /*1b50*/  BSYNC.RECONVERGENT B1 ;  /* 0x0000000000017941 */ /* 0x000fea0003800200 */
.L_x_12:
        /* <DEDUP_REMOVED lines=26> */
.L_x_15:
[----:B------:R-:W-:Y:S05]  /*1d00*/  BSYNC.RECONVERGENT B1 ;  /* 0x0000000000017941 */ /* 0x000fea0003800200 */
.L_x_14:
        /* <DEDUP_REMOVED lines=34> */
.L_x_17:
[----:B------:R-:W-:Y:S05]  /*1f30*/  BSYNC.RECONVERGENT B1 ;  /* 0x0000000000017941 */ /* 0x000fea0003800200 */
.L_x_16:
        /* <DEDUP_REMOVED lines=26> */
.L_x_19:
[----:B------:R-:W-:Y:S05]  /*20e0*/  BSYNC.RECONVERGENT B1 ;  /* 0x0000000000017941 */ /* 0x000fea0003800200 */
.L_x_18:
[C---:B------:R-:W-:Y:S01]  /*20f0*/  VIADD R20, R6.reuse, 0x1 ;  /* 0x0000000106147836 */ /* 0x040fe20000000000 */
[C---:B------:R-:W-:Y:S01]  /*2100*/  IADD3 R22, PT, PT, R6.reuse, 0x2, RZ ;  /* 0x0000000206167810 */ /* 0x040fe20007ffe0ff */
[C---:B------:R-:W-:Y:S01]  /*2110*/  VIADD R24, R6.reuse, 0xffffffff ;  /* 0xffffffff06187836 */ /* 0x040fe20000000000 */
[----:B------:R-:W0:Y:S01]  /*2120*/  LDCU.64 UR6, c[0x0][0x3d0] ;  /* 0x00007a00ff0677ac */ /* 0x000e220008000a00 */
[----:B------:R-:W-:Y:S02]  /*2130*/  IMAD.MOV.U32 R7, RZ, RZ, RZ ;  /* 0x000000ffff077224 */ /* 0x000fe400078e00ff */
[----:B------:R-:W1:Y:S01]  /*2140*/  I2F.F64.U32 R20, R20 ;  /* 0x0000001400147312 */ /* 0x000e620000201800 */
[----:B------:R-:W-:-:S07]  /*2150*/  VIADD R6, R6, 0xfffffffe ;  /* 0xfffffffe06067836 */ /* 0x000fce0000000000 */
[----:B------:R-:W2:Y:S01]  /*2160*/  I2F.F64.U32 R22, R22 ;  /* 0x0000001600167312 */ /* 0x000ea20000201800 */
[----:B-1----:R-:W-:-:S07]  /*2170*/  DSETP.MAX.AND P0, P1, RZ, R20, PT ;  /* 0x00000014ff00722a */ /* 0x002fce000390f000 */
[----:B------:R-:W1:Y:S01]  /*2180*/  I2F.F64 R24, R24 ;  /* 0x0000001800187312 */ /* 0x000e620000201c00 */
[----:B------:R-:W-:Y:S02]  /*2190*/  IMAD.MOV.U32 R28, RZ, RZ, R21 ;  /* 0x000000ffff1c7224 */ /* 0x000fe400078e0015 */
[----:B------:R-:W-:-:S03]  /*21a0*/  IMAD.MOV.U32 R21, RZ, RZ, RZ ;  /* 0x000000ffff157224 */ /* 0x000fc600078e00ff */
[----:B------:R-:W-:Y:S01]  /*21b0*/  FSEL R7, R7, R28, P0 ;  /* 0x0000001c07077208 */ /* 0x000fe20000000000 */
[----:B--2---:R-:W-:Y:S01]  /*21c0*/  IMAD.MOV.U32 R31, RZ, RZ, R22 ;  /* 0x000000ffff1f7224 */ /* 0x004fe200078e0016 */
[----:B------:R-:W-:Y:S02]  /*21d0*/  SEL R20, R21, R20, P0 ;  /* 0x0000001415147207 */ /* 0x000fe40000000000 */
[----:B------:R-:W-:Y:S01]  /*21e0*/  @P1 LOP3.LUT R7, R28, 0x80000, RZ, 0xfc, !PT ;  /* 0x000800001c071812 */ /* 0x000fe200078efcff */
[----:B------:R-:W-:Y:S01]  /*21f0*/  DSETP.MAX.AND P1, P2, RZ, R22, PT ;  /* 0x00000016ff00722a */ /* 0x000fe20003a2f000 */
[----:B-1----:R-:W-:Y:S01]  /*2200*/  IMAD.MOV.U32 R30, RZ, RZ, R25 ;  /* 0x000000ffff1e7224 */ /* 0x002fe200078e0019 */
[----:B------:R-:W-:Y:S01]  /*2210*/  DSETP.MAX.AND P3, P4, RZ, R24, PT ;  /* 0x00000018ff00722a */ /* 0x000fe20003c6f000 */
[----:B------:R-:W-:Y:S02]  /*2220*/  IMAD.MOV.U32 R22, RZ, RZ, RZ ;  /* 0x000000ffff167224 */ /* 0x000fe400078e00ff */
[----:B------:R-:W-:-:S02]  /*2230*/  IMAD.MOV.U32 R21, RZ, RZ, R7 ;  /* 0x000000ffff157224 */ /* 0x000fc400078e0007 */
[----:B------:R-:W-:Y:S02]  /*2240*/  IMAD.MOV.U32 R7, RZ, RZ, R24 ;  /* 0x000000ffff077224 */ /* 0x000fe400078e0018 */
[----:B------:R-:W-:Y:S02]  /*2250*/  IMAD.MOV.U32 R24, RZ, RZ, RZ ;  /* 0x000000ffff187224 */ /* 0x000fe400078e00ff */
[----:B------:R-:W-:Y:S01]  /*2260*/  DSETP.GT.AND P0, PT, R20, R8, PT ;  /* 0x000000081400722a */ /* 0x000fe20003f04000 */
[----:B------:R-:W-:Y:S01]  /*2270*/  SEL R22, R22, R7, P3 ;  /* 0x0000000716167207 */ /* 0x000fe20001800000 */
[----:B------:R-:W-:Y:S01]  /*2280*/  IMAD.MOV.U32 R7, RZ, RZ, RZ ;  /* 0x000000ffff077224 */ /* 0x000fe200078e00ff */
[----:B------:R-:W-:-:S03]  /*2290*/  SEL R24, R24, R31, P1 ;  /* 0x0000001f18187207 */ /* 0x000fc60000800000 */
[----:B------:R-:W-:Y:S02]  /*22a0*/  FSEL R29, R9, R21, P0 ;  /* 0x00000015091d7208 */ /* 0x000fe40000000000 */
[----:B------:R-:W-:Y:S02]  /*22b0*/  FSEL R21, R7, R30, P3 ;  /* 0x0000001e07157208 */ /* 0x000fe40001800000 */
[----:B------:R-:W1:Y:S01]  /*22c0*/  I2F.F64 R6, R6 ;  /* 0x0000000600067312 */ /* 0x000e620000201c00 */
[----:B------:R-:W-:Y:S01]  /*22d0*/  FSEL R28, R8, R20, P0 ;  /* 0x00000014081c7208 */ /* 0x000fe20000000000 */
[----:B------:R-:W-:Y:S01]  /*22e0*/  IMAD.MOV.U32 R20, RZ, RZ, RZ ;  /* 0x000000ffff147224 */ /* 0x000fe200078e00ff */
[----:B------:R-:W-:-:S04]  /*22f0*/  @P4 LOP3.LUT R21, R30, 0x80000, RZ, 0xfc, !PT ;  /* 0x000800001e154812 */ /* 0x000fc800078efcff */
[----:B------:R-:W-:Y:S01]  /*2300*/  FSEL R25, R20, R23, P1 ;  /* 0x0000001714197208 */ /* 0x000fe20000800000 */
[----:B------:R-:W0:Y:S01]  /*2310*/  F2I.F64.TRUNC R29, R28 ;  /* 0x0000001c001d7311 */ /* 0x000e22000030d100 */
[----:B------:R-:W-:Y:S01]  /*2320*/  @P2 LOP3.LUT R25, R23, 0x80000, RZ, 0xfc, !PT ;  /* 0x0008000017192812 */ /* 0x000fe200078efcff */
[----:B------:R-:W-:Y:S02]  /*2330*/  IMAD.MOV.U32 R23, RZ, RZ, R21 ;  /* 0x000000ffff177224 */ /* 0x000fe400078e0015 */
[----:B------:R-:W2:Y:S01]  /*2340*/  LDC.64 R20, c[0x0][0x388] ;  /* 0x0000e200ff147b82 */ /* 0x000ea20000000a00 */
[----:B-1----:R-:W-:-:S03]  /*2350*/  DSETP.MAX.AND P2, P3, RZ, R6, PT ;  /* 0x00000006ff00722a */ /* 0x002fc60003b4f000 */
[--C-:B------:R-:W-:Y:S02]  /*2360*/  DSETP.GT.AND P1, PT, R22, R8.reuse, PT ;  /* 0x000000081600722a */ /* 0x100fe40003f24000 */
[----:B------:R-:W-:-:S04]  /*2370*/  DSETP.GT.AND P0, PT, R24, R8, PT ;  /* 0x000000081800722a */ /* 0x000fc80003f04000 */
[C---:B------:R-:W-:Y:S01]  /*2380*/  FSEL R30, R8.reuse, R22, P1 ;  /* 0x00000016081e7208 */ /* 0x040fe20000800000 */
[----:B------:R-:W-:Y:S01]  /*2390*/  IMAD.MOV.U32 R22, RZ, RZ, RZ ;  /* 0x000000ffff167224 */ /* 0x000fe200078e00ff */
[C---:B------:R-:W-:Y:S01]  /*23a0*/  FSEL R31, R9.reuse, R23, P1 ;  /* 0x00000017091f7208 */ /* 0x040fe20000800000 */
[----:B------:R-:W-:Y:S01]  /*23b0*/  IMAD.MOV.U32 R23, RZ, RZ, R7 ;  /* 0x000000ffff177224 */ /* 0x000fe200078e0007 */
[----:B------:R-:W-:Y:S02]  /*23c0*/  FSEL R25, R9, R25, P0 ;  /* 0x0000001909197208 */ /* 0x000fe40000000000 */
[----:B------:R-:W-:Y:S02]  /*23d0*/  FSEL R24, R8, R24, P0 ;  /* 0x0000001808187208 */ /* 0x000fe40000000000 */
[----:B------:R-:W-:Y:S01]  /*23e0*/  FSEL R33, R22, R23, P2 ;  /* 0x0000001716217208 */ /* 0x000fe20001000000 */
[----:B------:R-:W1:Y:S01]  /*23f0*/  F2I.F64.TRUNC R31, R30 ;  /* 0x0000001e001f7311 */ /* 0x000e62000030d100 */
[----:B------:R-:W-:-:S02]  /*2400*/  @P3 LOP3.LUT R33, R23, 0x80000, RZ, 0xfc, !PT ;  /* 0x0008000017213812 */ /* 0x000fc400078efcff */
[----:B------:R-:W-:Y:S01]  /*2410*/  SEL R22, R22, R6, P2 ;  /* 0x0000000616167207 */ /* 0x000fe20001000000 */
[----:B0-----:R-:W-:Y:S02]  /*2420*/  IMAD R6, R29, UR7, R4 ;  /* 0x000000071d067c24 */ /* 0x001fe4000f8e0204 */
[----:B------:R-:W-:Y:S02]  /*2430*/  IMAD.MOV.U32 R23, RZ, RZ, R33 ;  /* 0x000000ffff177224 */ /* 0x000fe400078e0021 */
[----:B------:R-:W0:Y:S01]  /*2440*/  F2I.F64.TRUNC R25, R24 ;  /* 0x0000001800197311 */ /* 0x000e22000030d100 */
[----:B------:R-:W-:Y:S01]  /*2450*/  IMAD R7, R6, UR6, R5 ;  /* 0x0000000606077c24 */ /* 0x000fe2000f8e0205 */
[----:B------:R-:W3:Y:S02]  /*2460*/  LDC.64 R32, c[0x0][0x3c8] ;  /* 0x0000f200ff207b82 */ /* 0x000ee40000000a00 */
[----:B------:R-:W-:Y:S01]  /*2470*/  DSETP.GT.AND P0, PT, R22, R8, PT ;  /* 0x000000081600722a */ /* 0x000fe20003f04000 */
[----:B--2---:R-:W-:-:S04]  /*2480*/  IMAD.WIDE R6, R7, 0x8, R20 ;  /* 0x0000000807067825 */ /* 0x004fc800078e0214 */
[--C-:B-1----:R-:W-:Y:S01]  /*2490*/  IMAD R28, R31, UR7, R4.reuse ;  /* 0x000000071f1c7c24 */ /* 0x102fe2000f8e0204 */
[----:B------:R-:W-:Y:S01]  /*24a0*/  FSEL R31, R9, R23, P0 ;  /* 0x00000017091f7208 */ /* 0x000fe20000000000 */
[----:B------:R-:W2:Y:S01]  /*24b0*/  LDG.E.64 R6, desc[UR4][R6.64] ;  /* 0x0000000406067981 */ /* 0x000ea2000c1e1b00 */
[----:B------:R-:W-:Y:S01]  /*24c0*/  FSEL R30, R8, R22, P0 ;  /* 0x00000016081e7208 */ /* 0x000fe20000000000 */
[----:B------:R-:W-:Y:S01]  /*24d0*/  IMAD R29, R28, UR6, R5 ;  /* 0x000000061c1d7c24 */ /* 0x000fe2000f8e0205 */
[----:B------:R-:W1:Y:S01]  /*24e0*/  LDC.64 R22, c[0x0][0x3c0] ;  /* 0x0000f000ff167b82 */ /* 0x000e620000000a00 */
[----:B0-----:R-:W-:Y:S01]  /*24f0*/  IMAD R24, R25, UR7, R4 ;  /* 0x0000000719187c24 */ /* 0x001fe2000f8e0204 */
[----:B------:R-:W0:Y:S01]  /*2500*/  F2I.F64.TRUNC R31, R30 ;  /* 0x0000001e001f7311 */ /* 0x000e22000030d100 */
[----:B------:R-:W-:-:S04]  /*2510*/  IMAD.WIDE R8, R29, 0x8, R20 ;  /* 0x000000081d087825 */ /* 0x000fc800078e0214 */
[----:B------:R-:W-:Y:S02]  /*2520*/  IMAD R25, R24, UR6, R5 ;  /* 0x0000000618197c24 */ /* 0x000fe4000f8e0205 */
[----:B------:R-:W4:Y:S02]  /*2530*/  LDG.E.64 R8, desc[UR4][R8.64] ;  /* 0x0000000408087981 */ /* 0x000f24000c1e1b00 */
[----:B------:R-:W-:-:S06]  /*2540*/  IMAD.WIDE R24, R25, 0x8, R20 ;  /* 0x0000000819187825 */ /* 0x000fcc00078e0214 */
[----:B------:R-:W4:Y:S01]  /*2550*/  LDG.E.64 R24, desc[UR4][R24.64] ;  /* 0x0000000418187981 */ /* 0x000f22000c1e1b00 */
[----:B0-----:R-:W-:-:S04]  /*2560*/  IMAD R4, R31, UR7, R4 ;  /* 0x000000071f047c24 */ /* 0x001fc8000f8e0204 */
[----:B------:R-:W-:Y:S01]  /*2570*/  IMAD R35, R4, UR6, R5 ;  /* 0x0000000604237c24 */ /* 0x000fe2000f8e0205 */
[----:B------:R-:W0:Y:S01]  /*2580*/  LDCU.64 UR6, c[0x0][0x3f0] ;  /* 0x00007e00ff0677ac */ /* 0x000e220008000a00 */
[----:B-1----:R-:W-:-:S04]  /*2590*/  IMAD.WIDE R28, R0, 0x8, R22 ;  /* 0x00000008001c7825 */ /* 0x002fc800078e0216 */
[----:B---3--:R-:W-:-:S04]  /*25a0*/  IMAD.WIDE R4, R0, 0x8, R32 ;  /* 0x0000000800047825 */ /* 0x008fc800078e0220 */
[----:B------:R-:W-:Y:S02]  /*25b0*/  IMAD.WIDE R22, R35, 0x8, R20 ;  /* 0x0000000823167825 */ /* 0x000fe400078e0214 */
[----:B------:R1:W5:Y:S04]  /*25c0*/  LDG.E.64 R20, desc[UR4][R28.64] ;  /* 0x000000041c147981 */ /* 0x000368000c1e1b00 */
[----:B------:R-:W5:Y:S04]  /*25d0*/  LDG.E.64 R4, desc[UR4][R4.64] ;  /* 0x0000000404047981 */ /* 0x000f68000c1e1b00 */
[----:B------:R-:W5:Y:S01]  /*25e0*/  LDG.E.64 R22, desc[UR4][R22.64] ;  /* 0x0000000416167981 */ /* 0x000f62000c1e1b00 */
[----:B------:R-:W-:Y:S01]  /*25f0*/  BSSY.RECONVERGENT B0, `(.L_x_20) ;  /* 0x000000c000007945 */ /* 0x000fe20003800200 */
[----:B------:R-:W-:Y:S01]  /*2600*/  DFMA R10, R10, R36, R2 ;  /* 0x000000240a0a722b */ /* 0x000fe20000000002 */
[----:B------:R-:W-:Y:S01]  /*2610*/  MOV R48, 0x26b0 ;  /* 0x000026b000307802 */ /* 0x000fe20000000f00 */
[----:B--2---:R-:W-:-:S08]  /*2620*/  DADD R30, R6, R6 ;  /* 0x00000000061e7229 */ /* 0x004fd00000000006 */
[----:B------:R-:W-:Y:S02]  /*2630*/  DADD R30, R12, -R30 ;  /* 0x000000000c1e7229 */ /* 0x000fe4000000081e */
[----:B----4-:R-:W-:-:S06]  /*2640*/  DADD R26, R8, -R26 ;  /* 0x00000000081a7229 */ /* 0x010fcc000000081a */
[----:B------:R-:W-:Y:S02]  /*2650*/  DADD R24, R24, R30 ;  /* 0x0000000018187229 */ /* 0x000fe4000000001e */
[----:B------:R-:W-:Y:S02]  /*2660*/  DADD R26, R6, R26 ;  /* 0x00000000061a7229 */ /* 0x000fe4000000001a */
[----:B0-----:R-:W-:-:S06]  /*2670*/  DADD R30, -RZ, |UR6| ;  /* 0x40000006ff1e7e29 */ /* 0x001fcc0008000100 */
[----:B------:R-:W-:-:S04]  /*2680*/  DMUL R50, R26, R24 ;  /* 0x000000181a327228 */ /* 0x000fc80000000000 */
[----:B-1----:R-:W-:-:S07]  /*2690*/  IMAD.MOV.U32 R3, RZ, RZ, R31 ;  /* 0x000000ffff037224 */ /* 0x002fce00078e001f */
[----:B-----5:R-:W-:Y:S05]  /*26a0*/  CALL.REL.NOINC `($_Z7re_stepPdPKdPKbS1_S1_S1_S1_S1_S1_S1_iiidddi$__internal_accurate_pow) ;  /* 0x0000002800c47944 */ /* 0x020fea0003c00000 */
[----:B------:R-:W-:Y:S05]  /*26b0*/  BSYNC.RECONVERGENT B0 ;  /* 0x0000000000007941 */ /* 0x000fea0003800200 */
.L_x_20:
        /* <DEDUP_REMOVED lines=15> */
.L_x_21:
[----:B------:R-:W-:Y:S01]  /*27b0*/  FSEL R37, R29, 1.875, P2 ;  /* 0x3ff000001d257808 */ /* 0x000fe20001000000 */
[----:B------:R-:W-:Y:S01]  /*27c0*/  IMAD.MOV.U32 R2, RZ, RZ, 0x1 ;  /* 0x00000001ff027424 */ /* 0x000fe200078e00ff */
[----:B------:R-:W-:Y:S01]  /*27d0*/  FSEL R36, R28, RZ, P2 ;  /* 0x000000ff1c247208 */ /* 0x000fe20001000000 */
[----:B------:R-:W-:Y:S01]  /*27e0*/  DSETP.GEU.AND P0, PT, |R26|, |R24|, PT ;  /* 0x400000181a00722a */ /* 0x000fe20003f0e200 */
[----:B------:R-:W0:Y:S01]  /*27f0*/  MUFU.RCP64H R3, R37 ;  /* 0x0000002500037308 */ /* 0x000e220000001800 */
[----:B------:R-:W-:Y:S04]  /*2800*/  BSSY.RECONVERGENT B1, `(.L_x_22) ;  /* 0x000001a000017945 */ /* 0x000fe80003800200 */
[----:B------:R-:W-:Y:S02]  /*2810*/  FSEL R24, R26, R24, !P0 ;  /* 0x000000181a187208 */ /* 0x000fe40004000000 */
[----:B------:R-:W-:Y:S01]  /*2820*/  FSEL R25, R27, R25, !P0 ;  /* 0x000000191b197208 */ /* 0x000fe20004000000 */
[----:B------:R-:W-:-:S02]  /*2830*/  DSETP.GEU.AND P0, PT, R50, RZ, PT ;  /* 0x000000ff3200722a */ /* 0x000fc40003f0e000 */
[----:B0-----:R-:W-:-:S08]  /*2840*/  DFMA R28, -R36, R2, 1 ;  /* 0x3ff00000241c742b */ /* 0x001fd00000000102 */
[----:B------:R-:W-:-:S08]  /*2850*/  DFMA R28, R28, R28, R28 ;  /* 0x0000001c1c1c722b */ /* 0x000fd0000000001c */
        /* <DEDUP_REMOVED lines=18> */
[----:B------:R-:W-:Y:S01]  /*2980*/  MOV R24, R28 ;  /* 0x0000001c00187202 */ /* 0x000fe20000000f00 */
[----:B------:R-:W-:-:S07]  /*2990*/  IMAD.MOV.U32 R25, RZ, RZ, R3 ;  /* 0x000000ffff197224 */ /* 0x000fce00078e0003 */
.L_x_23:
[----:B------:R-:W-:Y:S05]  /*29a0*/  BSYNC.RECONVERGENT B1 ;  /* 0x0000000000017941 */ /* 0x000fea0003800200 */
.L_x_22:
        /* <DEDUP_REMOVED lines=26> */
.L_x_25:
[----:B------:R-:W-:Y:S05]  /*2b50*/  BSYNC.RECONVERGENT B1 ;  /* 0x0000000000017941 */ /* 0x000fea0003800200 */
.L_x_24:
        /* <DEDUP_REMOVED lines=34> */
.L_x_27:
[----:B------:R-:W-:Y:S05]  /*2d80*/  BSYNC.RECONVERGENT B1 ;  /* 0x0000000000017941 */ /* 0x000fea0003800200 */
.L_x_26:
        /* <DEDUP_REMOVED lines=26> */
.L_x_29:
[----:B------:R-:W-:Y:S05]  /*2f30*/  BSYNC.RECONVERGENT B1 ;  /* 0x0000000000017941 */ /* 0x000fea0003800200 */
.L_x_28:
[----:B------:R-:W0:Y:S02]  /*2f40*/  LDCU.64 UR6, c[0x0][0x390] ;  /* 0x00007200ff0677ac */ /* 0x000e240008000a00 */
[----:B0-----:R-:W-:-:S04]  /*2f50*/  IADD3 R8, P0, PT, R0, UR6, RZ ;  /* 0x0000000600087c10 */ /* 0x001fc8000ff1e0ff */
[----:B------:R-:W-:-:S05]  /*2f60*/  LEA.HI.X.SX32 R9, R0, UR7, 0x1, P0 ;  /* 0x0000000700097c11 */ /* 0x000fca00080f0eff */
[----:B------:R-:W2:Y:S01]  /*2f70*/  LDG.E.U8 R8, desc[UR4][R8.64] ;  /* 0x0000000408087981 */ /* 0x000ea2000c1e1100 */
[----:B------:R-:W-:Y:S01]  /*2f80*/  DFMA R4, R4, R6, R2 ;  /* 0x000000060404722b */ /* 0x000fe20000000002 */
[----:B--2---:R-:W-:-:S13]  /*2f90*/  ISETP.NE.AND P0, PT, R8, RZ, PT ;  /* 0x000000ff0800720c */ /* 0x004fda0003f05270 */
[----:B------:R-:W-:Y:S05]  /*2fa0*/  @!P0 BRA `(.L_x_30) ;  /* 0x0000000c001c8947 */ /* 0x000fea0003800000 */
[----:B------:R-:W-:Y:S01]  /*2fb0*/  DSETP.GT.AND P0, PT, R16, RZ, PT ;  /* 0x000000ff1000722a */ /* 0x000fe20003f04000 */
[----:B------:R-:W-:Y:S01]  /*2fc0*/  BSSY.RECONVERGENT B0, `(.L_x_31) ;  /* 0x0000007000007945 */ /* 0x000fe20003800200 */
[----:B------:R-:W-:-:S04]  /*2fd0*/  MOV R48, 0x3030 ;  /* 0x0000303000307802 */ /* 0x000fc80000000f00 */
[----:B------:R-:W-:Y:S02]  /*2fe0*/  FSEL R6, R16, RZ, !P0 ;  /* 0x000000ff10067208 */ /* 0x000fe40004000000 */
[----:B------:R-:W-:-:S06]  /*2ff0*/  FSEL R7, R17, RZ, !P0 ;  /* 0x000000ff11077208 */ /* 0x000fcc0004000000 */
[----:B------:R-:W-:-:S10]  /*3000*/  DADD R2, -RZ, |R6| ;  /* 0x00000000ff027229 */ /* 0x000fd40000000506 */
[----:B------:R-:W-:-:S07]  /*3010*/  IMAD.MOV.U32 R30, RZ, RZ, R2 ;  /* 0x000000ffff1e7224 */ /* 0x000fce00078e0002 */
[----:B------:R-:W-:Y:S05]  /*3020*/  CALL.REL.NOINC `($_Z7re_stepPdPKdPKbS1_S1_S1_S1_S1_S1_S1_iiidddi$__internal_accurate_pow) ;  /* 0x0000002000647944 */ /* 0x000fea0003c00000 */
[----:B------:R-:W-:Y:S05]  /*3030*/  BSYNC.RECONVERGENT B0 ;  /* 0x0000000000007941 */ /* 0x000fea0003800200 */
.L_x_31:
[C---:B------:R-:W-:Y:S01]  /*3040*/  DADD R8, R6.reuse, 2 ;  /* 0x4000000006087429 */ /* 0x040fe20000000000 */
[----:B------:R-:W-:Y:S01]  /*3050*/  IMAD.MOV.U32 R13, RZ, RZ, R14 ;  /* 0x000000ffff0d7224 */ /* 0x000fe200078e000e */
[----:B------:R-:W-:Y:S01]  /*3060*/  DSETP.MAX.AND P1, P3, RZ, R14, PT ;  /* 0x0000000eff00722a */ /* 0x000fe20003b2f000 */
[----:B------:R-:W-:Y:S01]  /*3070*/  IMAD.MOV.U32 R2, RZ, RZ, RZ ;  /* 0x000000ffff027224 */ /* 0x000fe200078e00ff */
[C---:B------:R-:W-:Y:S01]  /*3080*/  DSETP.NEU.AND P0, PT, R6.reuse, RZ, PT ;  /* 0x000000ff0600722a */ /* 0x040fe20003f0d000 */
[----:B------:R-:W-:Y:S01]  /*3090*/  BSSY.RECONVERGENT B0, `(.L_x_32) ;  /* 0x0000013000007945 */ /* 0x000fe20003800200 */
[----:B------:R-:W-:Y:S01]  /*30a0*/  IMAD.MOV.U32 R8, RZ, RZ, RZ ;  /* 0x000000ffff087224 */ /* 0x000fe200078e00ff */
[----:B------:R-:W-:Y:S01]  /*30b0*/  DSETP.NEU.AND P2, PT, R6, 1, PT ;  /* 0x3ff000000600742a */ /* 0x000fe20003f4d000 */
[----:B------:R-:W-:Y:S01]  /*30c0*/  FSEL R17, R2, R15, P1 ;  /* 0x0000000f02117208 */ /* 0x000fe20000800000 */
[----:B------:R-:W-:Y:S01]  /*30d0*/  IMAD.MOV.U32 R29, RZ, RZ, R3 ;  /* 0x000000ffff1d7224 */ /* 0x000fe200078e0003 */
[----:B------:R-:W-:-:S02]  /*30e0*/  LOP3.LUT R9, R9, 0x7ff00000, RZ, 0xc0, !PT ;  /* 0x7ff0000009097812 */ /* 0x000fc400078ec0ff */
[----:B------:R-:W-:Y:S02]  /*30f0*/  SEL R8, R8, R13, P1 ;  /* 0x0000000d08087207 */ /* 0x000fe40000800000 */
[----:B------:R-:W-:Y:S02]  /*3100*/  ISETP.NE.AND P1, PT, R9, 0x7ff00000, PT ;  /* 0x7ff000000900780c */ /* 0x000fe40003f25270 */
[----:B------:R-:W-:Y:S01]  /*3110*/  @P3 LOP3.LUT R17, R15, 0x80000, RZ, 0xfc, !PT ;  /* 0x000800000f113812 */ /* 0x000fe200078efcff */
[----:B------:R-:W-:Y:S01]  /*3120*/  IMAD.MOV.U32 R30, RZ, RZ, R8 ;  /* 0x000000ffff1e7224 */ /* 0x000fe200078e0008 */
[----:B------:R-:W-:-:S03]  /*3130*/  @!P0 CS2R R28, SRZ ;  /* 0x00000000001c8805 */ /* 0x000fc6000001ff00 */
[----:B------:R-:W-:-:S06]  /*3140*/  IMAD.MOV.U32 R9, RZ, RZ, R17 ;  /* 0x000000ffff097224 */ /* 0x000fcc00078e0011 */
[----:B------:R-:W-:Y:S05]  /*3150*/  @P1 BRA `(.L_x_33) ;  /* 0x0000000000181947 */ /* 0x000fea0003800000 */
[----:B------:R-:W-:-:S14]  /*3160*/  DSETP.NAN.AND P0, PT, R6, R6, PT ;  /* 0x000000060600722a */ /* 0x000fdc0003f08000 */
[----:B------:R-:W-:Y:S01]  /*3170*/  @P0 DADD R28, R6, 2 ;  /* 0x40000000061c0429 */ /* 0x000fe20000000000 */
[----:B------:R-:W-:Y:S10]  /*3180*/  @P0 BRA `(.L_x_33) ;  /* 0x00000000000c0947 */ /* 0x000ff40003800000 */
[----:B------:R-:W-:-:S14]  /*3190*/  DSETP.NEU.AND P0, PT, |R6|, +INF , PT ;  /* 0x7ff000000600742a */ /* 0x000fdc0003f0d200 */
[----:B------:R-:W-:Y:S01]  /*31a0*/  @!P0 IMAD.MOV.U32 R28, RZ, RZ, 0x0 ;  /* 0x00000000ff1c8424 */ /* 0x000fe200078e00ff */
[----:B------:R-:W-:-:S07]  /*31b0*/  @!P0 MOV R29, 0x7ff00000 ;  /* 0x7ff00000001d8802 */ /* 0x000fce0000000f00 */
.L_x_33:
[----:B------:R-:W-:Y:S05]  /*31c0*/  BSYNC.RECONVERGENT B0 ;  /* 0x0000000000007941 */ /* 0x000fea0003800200 */
.L_x_32:
[----:B------:R-:W-:Y:S01]  /*31d0*/  BSSY.RECONVERGENT B0, `(.L_x_34) ;  /* 0x0000006000007945 */ /* 0x000fe20003800200 */
[----:B------:R-:W-:Y:S01]  /*31e0*/  FSEL R6, R28, RZ, P2 ;  /* 0x000000ff1c067208 */ /* 0x000fe20001000000 */
[----:B------:R-:W-:Y:S01]  /*31f0*/  IMAD.MOV.U32 R3, RZ, RZ, R9 ;  /* 0x000000ffff037224 */ /* 0x000fe200078e0009 */
[----:B------:R-:W-:Y:S02]  /*3200*/  FSEL R7, R29, 1.875, P2 ;  /* 0x3ff000001d077808 */ /* 0x000fe40001000000 */
[----:B------:R-:W-:-:S07]  /*3210*/  MOV R48, 0x3230 ;  /* 0x0000323000307802 */ /* 0x000fce0000000f00 */
[----:B------:R-:W-:Y:S05]  /*3220*/  CALL.REL.NOINC `($_Z7re_stepPdPKdPKbS1_S1_S1_S1_S1_S1_S1_iiidddi$__internal_accurate_pow) ;  /* 0x0000001c00e47944 */ /* 0x000fea0003c00000 */
[----:B------:R-:W-:Y:S05]  /*3230*/  BSYNC.RECONVERGENT B0 ;  /* 0x0000000000007941 */ /* 0x000fea0003800200 */
.L_x_34:
[C---:B------:R-:W-:Y:S01]  /*3240*/  DADD R12, R8.reuse, 2 ;  /* 0x40000000080c7429 */ /* 0x040fe20000000000 */
[----:B------:R-:W-:Y:S01]  /*3250*/  IMAD.MOV.U32 R29, RZ, RZ, R3 ;  /* 0x000000ffff1d7224 */ /* 0x000fe200078e0003 */
[----:B------:R-:W-:Y:S01]  /*3260*/  DSETP.NEU.AND P2, PT, R8, RZ, PT ;  /* 0x000000ff0800722a */ /* 0x000fe20003f4d000 */
[----:B------:R-:W-:Y:S01]  /*3270*/  BSSY.RECONVERGENT B0, `(.L_x_35) ;  /* 0x0000014000007945 */ /* 0x000fe20003800200 */
[----:B------:R-:W-:Y:S01]  /*3280*/  DSETP.GT.AND P1, PT, R10, RZ, PT ;  /* 0x000000ff0a00722a */ /* 0x000fe20003f24000 */
[----:B------:R-:W-:-:S05]  /*3290*/  MOV R48, 0x33b0 ;  /* 0x000033b000307802 */ /* 0x000fca0000000f00 */
[----:B------:R-:W-:Y:S02]  /*32a0*/  LOP3.LUT R12, R13, 0x7ff00000, RZ, 0xc0, !PT ;  /* 0x7ff000000d0c7812 */ /* 0x000fe400078ec0ff */
[----:B------:R-:W-:Y:S02]  /*32b0*/  FSEL R10, R10, RZ, !P1 ;  /* 0x000000ff0a0a7208 */ /* 0x000fe40004800000 */
[----:B------:R-:W-:Y:S02]  /*32c0*/  ISETP.NE.AND P0, PT, R12, 0x7ff00000, PT ;  /* 0x7ff000000c00780c */ /* 0x000fe40003f05270 */
[----:B------:R-:W-:Y:S02]  /*32d0*/  @!P2 CS2R R28, SRZ ;  /* 0x00000000001ca805 */ /* 0x000fe4000001ff00 */
[----:B------:R-:W-:Y:S01]  /*32e0*/  FSEL R11, R11, RZ, !P1 ;  /* 0x000000ff0b0b7208 */ /* 0x000fe20004800000 */
[----:B------:R-:W-:-:S05]  /*32f0*/  DSETP.NEU.AND P1, PT, R8, 1, PT ;  /* 0x3ff000000800742a */ /* 0x000fca0003f2d000 */
[----:B------:R-:W-:-:S03]  /*3300*/  DADD R2, -RZ, |R10| ;  /* 0x00000000ff027229 */ /* 0x000fc6000000050a */
[----:B------:R-:W-:-:S07]  /*3310*/  DSETP.NEU.OR P0, PT, R8, +INF , P0 ;  /* 0x7ff000000800742a */ /* 0x000fce000070d400 */
[----:B------:R-:W-:-:S07]  /*3320*/  IMAD.MOV.U32 R30, RZ, RZ, R2 ;  /* 0x000000ffff1e7224 */ /* 0x000fce00078e0002 */
[----:B------:R-:W-:Y:S02]  /*3330*/  @!P0 IMAD.MOV.U32 R28, RZ, RZ, 0x0 ;  /* 0x00000000ff1c8424 */ /* 0x000fe400078e00ff */
[----:B------:R-:W-:-:S03]  /*3340*/  @!P0 IMAD.MOV.U32 R29, RZ, RZ, 0x7ff00000 ;  /* 0x7ff00000ff1d8424 */ /* 0x000fc600078e00ff */
[----:B------:R-:W-:Y:S02]  /*3350*/  FSEL R8, R28, RZ, P1 ;  /* 0x000000ff1c087208 */ /* 0x000fe40000800000 */
[----:B------:R-:W-:-:S06]  /*3360*/  FSEL R9, R29, 1.875, P1 ;  /* 0x3ff000001d097808 */ /* 0x000fcc0000800000 */
[----:B------:R-:W-:-:S06]  /*3370*/  DSETP.GEU.AND P0, PT, R6, R8, PT ;  /* 0x000000080600722a */ /* 0x000fcc0003f0e000 */
[----:B------:R-:W-:Y:S02]  /*3380*/  FSEL R6, R8, R6, !P0 ;  /* 0x0000000608067208 */ /* 0x000fe40004000000 */
[----:B------:R-:W-:-:S07]  /*3390*/  FSEL R7, R9, R7, !P0 ;  /* 0x0000000709077208 */ /* 0x000fce0004000000 */
[----:B------:R-:W-:Y:S05]  /*33a0*/  CALL.REL.NOINC `($_Z7re_stepPdPKdPKbS1_S1_S1_S1_S1_S1_S1_iiidddi$__internal_accurate_pow) ;  /* 0x0000001c00847944 */ /* 0x000fea0003c00000 */
[----:B------:R-:W-:Y:S05]  /*33b0*/  BSYNC.RECONVERGENT B0 ;  /* 0x0000000000007941 */ /* 0x000fea0003800200 */
.L_x_35:
        /* <DEDUP_REMOVED lines=22> */
[----:B------:R-:W-:Y:S02]  /*3520*/  @!P0 IMAD.MOV.U32 R28, RZ, RZ, 0x0 ;  /* 0x00000000ff1c8424 */ /* 0x000fe400078e00ff */
[----:B------:R-:W-:-:S07]  /*3530*/  @!P0 IMAD.MOV.U32 R29, RZ, RZ, 0x7ff00000 ;  /* 0x7ff00000ff1d8424 */ /* 0x000fce00078e00ff */
.L_x_37:
[----:B------:R-:W-:Y:S05]  /*3540*/  BSYNC.RECONVERGENT B0 ;  /* 0x0000000000007941 */ /* 0x000fea0003800200 */
.L_x_36:
[----:B------:R-:W-:Y:S01]  /*3550*/  BSSY.RECONVERGENT B0, `(.L_x_38) ;  /* 0x0000006000007945 */ /* 0x000fe20003800200 */
[----:B------:R-:W-:Y:S01]  /*3560*/  FSEL R10, R28, RZ, P2 ;  /* 0x000000ff1c0a7208 */ /* 0x000fe20001000000 */
[----:B------:R-:W-:Y:S01]  /*3570*/  IMAD.MOV.U32 R3, RZ, RZ, R9 ;  /* 0x000000ffff037224 */ /* 0x000fe200078e0009 */
[----:B------:R-:W-:Y:S02]  /*3580*/  FSEL R11, R29, 1.875, P2 ;  /* 0x3ff000001d0b7808 */ /* 0x000fe40001000000 */
[----:B------:R-:W-:-:S07]  /*3590*/  MOV R48, 0x35b0 ;  /* 0x000035b000307802 */ /* 0x000fce0000000f00 */
[----:B------:R-:W-:Y:S05]  /*35a0*/  CALL.REL.NOINC `($_Z7re_stepPdPKdPKbS1_S1_S1_S1_S1_S1_S1_iiidddi$__internal_accurate_pow) ;  /* 0x0000001c00047944 */ /* 0x000fea0003c00000 */
[----:B------:R-:W-:Y:S05]  /*35b0*/  BSYNC.RECONVERGENT B0 ;  /* 0x0000000000007941 */ /* 0x000fea0003800200 */
.L_x_38:
[C---:B------:R-:W-:Y:S01]  /*35c0*/  DADD R12, R8.reuse, 2 ;  /* 0x40000000080c7429 */ /* 0x040fe20000000000 */
[----:B------:R-:W-:Y:S01]  /*35d0*/  IMAD.MOV.U32 R29, RZ, RZ, R3 ;  /* 0x000000ffff1d7224 */ /* 0x000fe200078e0003 */
[----:B------:R-:W-:Y:S01]  /*35e0*/  DSETP.NEU.AND P1, PT, R8, RZ, PT ;  /* 0x000000ff0800722a */ /* 0x000fe20003f2d000 */
[----:B------:R-:W-:Y:S01]  /*35f0*/  BSSY.RECONVERGENT B0, `(.L_x_39) ;  /* 0x0000015000007945 */ /* 0x000fe20003800200 */
[----:B------:R-:W-:-:S06]  /*3600*/  MOV R48, 0x3740 ;  /* 0x0000374000307802 */ /* 0x000fcc0000000f00 */
[----:B------:R-:W-:-:S04]  /*3610*/  LOP3.LUT R12, R13, 0x7ff00000, RZ, 0xc0, !PT ;  /* 0x7ff000000d0c7812 */ /* 0x000fc800078ec0ff */
[----:B------:R-:W-:Y:S02]  /*3620*/  ISETP.NE.AND P0, PT, R12, 0x7ff00000, PT ;  /* 0x7ff000000c00780c */ /* 0x000fe40003f05270 */
[----:B------:R-:W-:Y:S01]  /*3630*/  @!P1 CS2R R28, SRZ ;  /* 0x00000000001c9805 */ /* 0x000fe2000001ff00 */
[----:B------:R-:W-:-:S10]  /*3640*/  DSETP.NEU.AND P1, PT, R8, 1, PT ;  /* 0x3ff000000800742a */ /* 0x000fd40003f2d000 */
[----:B------:R-:W-:-:S14]  /*3650*/  DSETP.NEU.OR P0, PT, R8, +INF , P0 ;  /* 0x7ff000000800742a */ /* 0x000fdc000070d400 */
[----:B------:R-:W-:Y:S02]  /*3660*/  @!P0 IMAD.MOV.U32 R28, RZ, RZ, 0x0 ;  /* 0x00000000ff1c8424 */ /* 0x000fe400078e00ff */
[----:B------:R-:W-:Y:S01]  /*3670*/  @!P0 IMAD.MOV.U32 R29, RZ, RZ, 0x7ff00000 ;  /* 0x7ff00000ff1d8424 */ /* 0x000fe200078e00ff */
[----:B------:R-:W-:Y:S02]  /*3680*/  DSETP.GT.AND P0, PT, R4, RZ, PT ;  /* 0x000000ff0400722a */ /* 0x000fe40003f04000 */
[----:B------:R-:W-:Y:S02]  /*3690*/  FSEL R2, R28, RZ, P1 ;  /* 0x000000ff1c027208 */ /* 0x000fe40000800000 */
[----:B------:R-:W-:Y:S02]  /*36a0*/  FSEL R3, R29, 1.875, P1 ;  /* 0x3ff000001d037808 */ /* 0x000fe40000800000 */
[----:B------:R-:W-:Y:S02]  /*36b0*/  FSEL R4, R4, RZ, !P0 ;  /* 0x000000ff04047208 */ /* 0x000fe40004000000 */
[----:B------:R-:W-:-:S02]  /*36c0*/  FSEL R5, R5, RZ, !P0 ;  /* 0x000000ff05057208 */ /* 0x000fc40004000000 */
[----:B------:R-:W-:-:S04]  /*36d0*/  DSETP.GEU.AND P0, PT, R10, R2, PT ;  /* 0x000000020a00722a */ /* 0x000fc80003f0e000 */
[----:B------:R-:W-:Y:S02]  /*36e0*/  DADD R30, -RZ, |R4| ;  /* 0x00000000ff1e7229 */ /* 0x000fe40000000504 */
[----:B------:R-:W-:Y:S02]  /*36f0*/  FSEL R2, R2, R10, !P0 ;  /* 0x0000000a02027208 */ /* 0x000fe40004000000 */
[----:B------:R-:W-:-:S06]  /*3700*/  FSEL R3, R3, R11, !P0 ;  /* 0x0000000b03037208 */ /* 0x000fcc0004000000 */
[----:B------:R-:W-:Y:S01]  /*3710*/  DADD R6, R6, R2 ;  /* 0x0000000006067229 */ /* 0x000fe20000000002 */
[----:B------:R-:W-:-:S10]  /*3720*/  IMAD.MOV.U32 R3, RZ, RZ, R31 ;  /* 0x000000ffff037224 */ /* 0x000fd400078e001f */
[----:B------:R-:W-:Y:S05]  /*3730*/  CALL.REL.NOINC `($_Z7re_stepPdPKdPKbS1_S1_S1_S1_S1_S1_S1_iiidddi$__internal_accurate_pow) ;  /* 0x0000001800a07944 */ /* 0x000fea0003c00000 */
[----:B------:R-:W-:Y:S05]  /*3740*/  BSYNC.RECONVERGENT B0 ;  /* 0x0000000000007941 */ /* 0x000fea0003800200 */
.L_x_39:
        /* <DEDUP_REMOVED lines=24> */
.L_x_41:
[----:B------:R-:W-:Y:S05]  /*38d0*/  BSYNC.RECONVERGENT B0 ;  /* 0x0000000000007941 */ /* 0x000fea0003800200 */
.L_x_40:
[----:B------:R-:W-:Y:S01]  /*38e0*/  BSSY.RECONVERGENT B0, `(.L_x_42) ;  /* 0x0000006000007945 */ /* 0x000fe20003800200 */
[----:B------:R-:W-:Y:S01]  /*38f0*/  FSEL R4, R28, RZ, P2 ;  /* 0x000000ff1c047208 */ /* 0x000fe20001000000 */
[----:B------:R-:W-:Y:S01]  /*3900*/  IMAD.MOV.U32 R3, RZ, RZ, R9 ;  /* 0x000000ffff037224 */ /* 0x000fe200078e0009 */
[----:B------:R-:W-:Y:S02]  /*3910*/  FSEL R5, R29, 1.875, P2 ;  /* 0x3ff000001d057808 */ /* 0x000fe40001000000 */
[----:B------:R-:W-:-:S07]  /*3920*/  MOV R48, 0x3940 ;  /* 0x0000394000307802 */ /* 0x000fce0000000f00 */
[----:B------:R-:W-:Y:S05]  /*3930*/  CALL.REL.NOINC `($_Z7re_stepPdPKdPKbS1_S1_S1_S1_S1_S1_S1_iiidddi$__internal_accurate_pow) ;  /* 0x0000001800207944 */ /* 0x000fea0003c00000 */
[----:B------:R-:W-:Y:S05]  /*3940*/  BSYNC.RECONVERGENT B0 ;  /* 0x0000000000007941 */ /* 0x000fea0003800200 */
.L_x_42:
[C---:B------:R-:W-:Y:S01]  /*3950*/  DADD R10, R8.reuse, 2 ;  /* 0x40000000080a7429 */ /* 0x040fe20000000000 */
[----:B------:R-:W-:Y:S01]  /*3960*/  IMAD.MOV.U32 R29, RZ, RZ, R3 ;  /* 0x000000ffff1d7224 */ /* 0x000fe200078e0003 */
[----:B------:R-:W-:Y:S01]  /*3970*/  DSETP.NEU.AND P1, PT, R8, RZ, PT ;  /* 0x000000ff0800722a */ /* 0x000fe20003f2d000 */
[----:B------:R-:W-:Y:S07]  /*3980*/  BSSY.RECONVERGENT B0, `(.L_x_43) ;  /* 0x0000020000007945 */ /* 0x000fee0003800200 */
[----:B------:R-:W-:-:S04]  /*3990*/  LOP3.LUT R10, R11, 0x7ff00000, RZ, 0xc0, !PT ;  /* 0x7ff000000b0a7812 */ /* 0x000fc800078ec0ff */
[----:B------:R-:W-:Y:S02]  /*39a0*/  ISETP.NE.AND P0, PT, R10, 0x7ff00000, PT ;  /* 0x7ff000000a00780c */ /* 0x000fe40003f05270 */
[----:B------:R-:W-:Y:S01]  /*39b0*/  @!P1 CS2R R28, SRZ ;  /* 0x00000000001c9805 */ /* 0x000fe2000001ff00 */
[----:B------:R-:W-:-:S10]  /*39c0*/  DSETP.NEU.AND P1, PT, R8, 1, PT ;  /* 0x3ff000000800742a */ /* 0x000fd40003f2d000 */
[----:B------:R-:W-:-:S14]  /*39d0*/  DSETP.NEU.OR P0, PT, R8, +INF , P0 ;  /* 0x7ff000000800742a */ /* 0x000fdc000070d400 */
[----:B------:R-:W-:Y:S02]  /*39e0*/  @!P0 IMAD.MOV.U32 R28, RZ, RZ, 0x0 ;  /* 0x00000000ff1c8424 */ /* 0x000fe400078e00ff */
[----:B------:R-:W-:-:S03]  /*39f0*/  @!P0 IMAD.MOV.U32 R29, RZ, RZ, 0x7ff00000 ;  /* 0x7ff00000ff1d8424 */ /* 0x000fc600078e00ff */
[----:B------:R-:W-:Y:S02]  /*3a00*/  FSEL R2, R28, RZ, P1 ;  /* 0x000000ff1c027208 */ /* 0x000fe40000800000 */
[----:B------:R-:W-:-:S06]  /*3a10*/  FSEL R3, R29, 1.875, P1 ;  /* 0x3ff000001d037808 */ /* 0x000fcc0000800000 */
[----:B------:R-:W-:-:S06]  /*3a20*/  DSETP.GEU.AND P0, PT, R4, R2, PT ;  /* 0x000000020400722a */ /* 0x000fcc0003f0e000 */
[----:B------:R-:W-:Y:S02]  /*3a30*/  FSEL R2, R2, R4, !P0 ;  /* 0x0000000402027208 */ /* 0x000fe40004000000 */
[----:B------:R-:W-:-:S06]  /*3a40*/  FSEL R3, R3, R5, !P0 ;  /* 0x0000000503037208 */ /* 0x000fcc0004000000 */
[----:B------:R-:W-:Y:S01]  /*3a50*/  DADD R8, R6, R2 ;  /* 0x0000000006087229 */ /* 0x000fe20000000002 */
[----:B------:R-:W-:Y:S02]  /*3a60*/  IMAD.MOV.U32 R6, RZ, RZ, 0x0 ;  /* 0x00000000ff067424 */ /* 0x000fe400078e00ff */
[----:B------:R-:W-:-:S03]  /*3a70*/  IMAD.MOV.U32 R7, RZ, RZ, 0x3fd80000 ;  /* 0x3fd80000ff077424 */ /* 0x000fc600078e00ff */
[----:B------:R-:W0:Y:S04]  /*3a80*/  MUFU.RSQ64H R3, R9 ;  /* 0x0000000900037308 */ /* 0x000e280000001c00 */
[----:B------:R-:W-:-:S05]  /*3a90*/  VIADD R2, R9, 0xfcb00000 ;  /* 0xfcb0000009027836 */ /* 0x000fca0000000000 */
[----:B------:R-:W-:Y:S01]  /*3aa0*/  ISETP.GE.U32.AND P0, PT, R2, 0x7ca00000, PT ;  /* 0x7ca000000200780c */ /* 0x000fe20003f06070 */
[----:B0-----:R-:W-:-:S08]  /*3ab0*/  DMUL R4, R2, R2 ;  /* 0x0000000202047228 */ /* 0x001fd00000000000 */
[----:B------:R-:W-:-:S08]  /*3ac0*/  DFMA R4, R8, -R4, 1 ;  /* 0x3ff000000804742b */ /* 0x000fd00000000804 */
[----:B------:R-:W-:Y:S02]  /*3ad0*/  DFMA R6, R4, R6, 0.5 ;  /* 0x3fe000000406742b */ /* 0x000fe40000000006 */
[----:B------:R-:W-:-:S08]  /*3ae0*/  DMUL R4, R2, R4 ;  /* 0x0000000402047228 */ /* 0x000fd00000000000 */
[----:B------:R-:W-:-:S08]  /*3af0*/  DFMA R10, R6, R4, R2 ;  /* 0x00000004060a722b */ /* 0x000fd00000000002 */
[----:B------:R-:W-:Y:S02]  /*3b00*/  DMUL R12, R8, R10 ;  /* 0x0000000a080c7228 */ /* 0x000fe40000000000 */
[----:B------:R-:W-:Y:S02]  /*3b10*/  VIADD R7, R11, 0xfff00000 ;  /* 0xfff000000b077836 */ /* 0x000fe40000000000 */
[----:B------:R-:W-:-:S04]  /*3b20*/  IMAD.MOV.U32 R6, RZ, RZ, R10 ;  /* 0x000000ffff067224 */ /* 0x000fc800078e000a */
[----:B------:R-:W-:-:S08]  /*3b30*/  DFMA R14, R12, -R12, R8 ;  /* 0x8000000c0c0e722b */ /* 0x000fd00000000008 */
[----:B------:R-:W-:Y:S01]  /*3b40*/  DFMA R4, R14, R6, R12 ;  /* 0x000000060e04722b */ /* 0x000fe2000000000c */
[----:B------:R-:W-:Y:S10]  /*3b50*/  @!P0 BRA `(.L_x_44) ;  /* 0x0000000000088947 */ /* 0x000ff40003800000 */
[----:B------:R-:W-:-:S07]  /*3b60*/  MOV R11, 0x3b80 ;  /* 0x00003b80000b7802 */ /* 0x000fce0000000f00 */
[----:B------:R-:W-:Y:S05]  /*3b70*/  CALL.REL.NOINC `($__internal_1_$__cuda_sm20_dsqrt_rn_f64_mediumpath_v1) ;  /* 0x0000001000cc7944 */ /* 0x000fea0003c00000 */
.L_x_44:
[----:B------:R-:W-:Y:S05]  /*3b80*/  BSYNC.RECONVERGENT B0 ;  /* 0x0000000000007941 */ /* 0x000fea0003800200 */
.L_x_43:
[----:B------:R-:W0:Y:S08]  /*3b90*/  LDC.64 R2, c[0x0][0x398] ;  /* 0x0000e600ff027b82 */ /* 0x000e300000000a00 */
[----:B------:R-:W1:Y:S01]  /*3ba0*/  LDC.64 R6, c[0x0][0x380] ;  /* 0x0000e000ff067b82 */ /* 0x000e620000000a00 */
[----:B0-----:R-:W-:-:S06]  /*3bb0*/  IMAD.WIDE R2, R0, 0x8, R2 ;  /* 0x0000000800027825 */ /* 0x001fcc00078e0202 */
[----:B------:R-:W2:Y:S01]  /*3bc0*/  LDG.E.64 R2, desc[UR4][R2.64] ;  /* 0x0000000402027981 */ /* 0x000ea2000c1e1b00 */
[----:B------:R-:W-:Y:S01]  /*3bd0*/  DADD R4, R4, -1 ;  /* 0xbff0000004047429 */ /* 0x000fe20000000000 */
[----:B-1----:R-:W-:-:S07]  /*3be0*/  IMAD.WIDE R6, R0, 0x8, R6 ;  /* 0x0000000800067825 */ /* 0x002fce00078e0206 */
[----:B--2---:R-:W-:-:S07]  /*3bf0*/  DMUL R4, R4, -R2 ;  /* 0x8000000204047228 */ /* 0x004fce0000000000 */
[----:B------:R-:W-:Y:S01]  /*3c00*/  STG.E.64 desc[UR4][R6.64], R4 ;  /* 0x0000000406007986 */ /* 0x000fe2000c101b04 */
[----:B------:R-:W-:Y:S05]  /*3c10*/  EXIT ;  /* 0x000000000000794d */ /* 0x000fea0003800000 */
.L_x_30:
[----:B------:R-:W-:Y:S01]  /*3c20*/  DSETP.MAX.AND P0, P1, RZ, R16, PT ;  /* 0x00000010ff00722a */ /* 0x000fe2000390f000 */
[----:B------:R-:W-:Y:S01]  /*3c30*/  IMAD.MOV.U32 R3, RZ, RZ, R17 ;  /* 0x000000ffff037224 */ /* 0x000fe200078e0011 */
[----:B------:R-:W-:Y:S01]  /*3c40*/  BSSY.RECONVERGENT B0, `(.L_x_45) ;  /* 0x000000a000007945 */ /* 0x000fe20003800200 */
[----:B------:R-:W-:Y:S01]  /*3c50*/  IMAD.MOV.U32 R2, RZ, RZ, RZ ;  /* 0x000000ffff027224 */ /* 0x000fe200078e00ff */
[----:B------:R-:W-:Y:S01]  /*3c60*/  MOV R48, 0x3ce0 ;  /* 0x00003ce000307802 */ /* 0x000fe20000000f00 */
[----:B------:R-:W-:-:S03]  /*3c70*/  IMAD.MOV.U32 R6, RZ, RZ, RZ ;  /* 0x000000ffff067224 */ /* 0x000fc600078e00ff */
[----:B------:R-:W-:Y:S02]  /*3c80*/  FSEL R7, R2, R3, P0 ;  /* 0x0000000302077208 */ /* 0x000fe40000000000 */
[----:B------:R-:W-:-:S04]  /*3c90*/  SEL R6, R6, R16, P0 ;  /* 0x0000001006067207 */ /* 0x000fc80000000000 */
[----:B------:R-:W-:Y:S01]  /*3ca0*/  @P1 LOP3.LUT R7, R3, 0x80000, RZ, 0xfc, !PT ;  /* 0x0008000003071812 */ /* 0x000fe200078efcff */
[----:B------:R-:W-:-:S04]  /*3cb0*/  IMAD.MOV.U32 R30, RZ, RZ, R6 ;  /* 0x000000ffff1e7224 */ /* 0x000fc800078e0006 */
[----:B------:R-:W-:-:S07]  /*3cc0*/  IMAD.MOV.U32 R3, RZ, RZ, R7 ;  /* 0x000000ffff037224 */ /* 0x000fce00078e0007 */
[----:B------:R-:W-:Y:S05]  /*3cd0*/  CALL.REL.NOINC `($_Z7re_stepPdPKdPKbS1_S1_S1_S1_S1_S1_S1_iiidddi$__internal_accurate_pow) ;  /* 0x0000001400387944 */ /* 0x000fea0003c00000 */
[----:B------:R-:W-:Y:S05]  /*3ce0*/  BSYNC.RECONVERGENT B0 ;  /* 0x0000000000007941 */ /* 0x000fea0003800200 */
.L_x_45:
[----:B------:R-:W-:Y:S01]  /*3cf0*/  DADD R8, R6, 2 ;  /* 0x4000000006087429 */ /* 0x000fe20000000000 */
[----:B------:R-:W-:Y:S01]  /*3d00*/  IMAD.MOV.U32 R29, RZ, RZ, R3 ;  /* 0x000000ffff1d7224 */ /* 0x000fe200078e0003 */
[----:B------:R-:W-:Y:S01]  /*3d10*/  DSETP.GT.AND P1, PT, R14, RZ, PT ;  /* 0x000000ff0e00722a */ /* 0x000fe20003f24000 */
[----:B------:R-:W-:Y:S01]  /*3d20*/  BSSY.RECONVERGENT B0, `(.L_x_46) ;  /* 0x0000011000007945 */ /* 0x000fe20003800200 */
[----:B------:R-:W-:Y:S01]  /*3d30*/  DSETP.NEU.AND P2, PT, R6, RZ, PT ;  /* 0x000000ff0600722a */ /* 0x000fe20003f4d000 */
[----:B------:R-:W-:-:S05]  /*3d40*/  MOV R48, 0x3e30 ;  /* 0x00003e3000307802 */ /* 0x000fca0000000f00 */
[----:B------:R-:W-:Y:S02]  /*3d50*/  LOP3.LUT R8, R9, 0x7ff00000, RZ, 0xc0, !PT ;  /* 0x7ff0000009087812 */ /* 0x000fe400078ec0ff */
[----:B------:R-:W-:Y:S02]  /*3d60*/  FSEL R9, R15, RZ, !P1 ;  /* 0x000000ff0f097208 */ /* 0x000fe40004800000 */
[----:B------:R-:W-:Y:S02]  /*3d70*/  ISETP.NE.AND P0, PT, R8, 0x7ff00000, PT ;  /* 0x7ff000000800780c */ /* 0x000fe40003f05270 */
[----:B------:R-:W-:Y:S01]  /*3d80*/  FSEL R8, R14, RZ, !P1 ;  /* 0x000000ff0e087208 */ /* 0x000fe20004800000 */
[----:B------:R-:W-:Y:S01]  /*3d90*/  DSETP.NEU.AND P1, PT, R6, 1, PT ;  /* 0x3ff000000600742a */ /* 0x000fe20003f2d000 */
[----:B------:R-:W-:-:S04]  /*3da0*/  @!P2 CS2R R28, SRZ ;  /* 0x00000000001ca805 */ /* 0x000fc8000001ff00 */
[----:B------:R-:W-:-:S05]  /*3db0*/  DADD R30, -RZ, |R8| ;  /* 0x00000000ff1e7229 */ /* 0x000fca0000000508 */
[----:B------:R-:W-:-:S05]  /*3dc0*/  DSETP.NEU.OR P0, PT, R6, +INF , P0 ;  /* 0x7ff000000600742a */ /* 0x000fca000070d400 */
[----:B------:R-:W-:-:S09]  /*3dd0*/  IMAD.MOV.U32 R3, RZ, RZ, R31 ;  /* 0x000000ffff037224 */ /* 0x000fd200078e001f */
[----:B------:R-:W-:Y:S02]  /*3de0*/  @!P0 IMAD.MOV.U32 R28, RZ, RZ, 0x0 ;  /* 0x00000000ff1c8424 */ /* 0x000fe400078e00ff */
[----:B------:R-:W-:-:S03]  /*3df0*/  @!P0 IMAD.MOV.U32 R29, RZ, RZ, 0x7ff00000 ;  /* 0x7ff00000ff1d8424 */ /* 0x000fc600078e00ff */
[----:B------:R-:W-:Y:S02]  /*3e00*/  FSEL R6, R28, RZ, P1 ;  /* 0x000000ff1c067208 */ /* 0x000fe40000800000 */
[----:B------:R-:W-:-:S07]  /*3e10*/  FSEL R7, R29, 1.875, P1 ;  /* 0x3ff000001d077808 */ /* 0x000fce0000800000 */
[----:B------:R-:W-:Y:S05]  /*3e20*/  CALL.REL.NOINC `($_Z7re_stepPdPKdPKbS1_S1_S1_S1_S1_S1_S1_iiidddi$__internal_accurate_pow) ;  /* 0x0000001000e47944 */ /* 0x000fea0003c00000 */
[----:B------:R-:W-:Y:S05]  /*3e30*/  BSYNC.RECONVERGENT B0 ;  /* 0x0000000000007941 */ /* 0x000fea0003800200 */
.L_x_46:
[C---:B------:R-:W-:Y:S01]  /*3e40*/  DADD R12, R8.reuse, 2 ;  /* 0x40000000080c7429 */ /* 0x040fe20000000000 */
[----:B------:R-:W-:Y:S01]  /*3e50*/  BSSY.RECONVERGENT B0, `(.L_x_47) ;  /* 0x0000010000007945 */ /* 0x000fe20003800200 */
[C---:B------:R-:W-:Y:S01]  /*3e60*/  DSETP.NEU.AND P0, PT, R8.reuse, RZ, PT ;  /* 0x000000ff0800722a */ /* 0x040fe20003f0d000 */
[----:B------:R-:W-:Y:S01]  /*3e70*/  IMAD.MOV.U32 R29, RZ, RZ, R3 ;  /* 0x000000ffff1d7224 */ /* 0x000fe200078e0003 */
[----:B------:R-:W-:Y:S02]  /*3e80*/  DSETP.NEU.AND P2, PT, R8, 1, PT ;  /* 0x3ff000000800742a */ /* 0x000fe40003f4d000 */
[----:B------:R-:W-:-:S04]  /*3e90*/  DSETP.MAX.AND P3, P4, RZ, R10, PT ;  /* 0x0000000aff00722a */ /* 0x000fc80003c6f000 */
[----:B------:R-:W-:Y:S01]  /*3ea0*/  LOP3.LUT R12, R13, 0x7ff00000, RZ, 0xc0, !PT ;  /* 0x7ff000000d0c7812 */ /* 0x000fe200078ec0ff */
[----:B------:R-:W-:-:S03]  /*3eb0*/  IMAD.MOV.U32 R13, RZ, RZ, R10 ;  /* 0x000000ffff0d7224 */ /* 0x000fc600078e000a */
        /* <DEDUP_REMOVED lines=9> */
.L_x_48:
[----:B------:R-:W-:Y:S05]  /*3f50*/  BSYNC.RECONVERGENT B0 ;  /* 0x0000000000007941 */ /* 0x000fea0003800200 */
.L_x_47:
[----:B------:R-:W-:Y:S01]  /*3f60*/  IMAD.MOV.U32 R2, RZ, RZ, RZ ;  /* 0x000000ffff027224 */ /* 0x000fe200078e00ff */
[----:B------:R-:W-:Y:S01]  /*3f70*/  FSEL R3, R29, 1.875, P2 ;  /* 0x3ff000001d037808 */ /* 0x000fe20001000000 */
[----:B------:R-:W-:Y:S01]  /*3f80*/  IMAD.MOV.U32 R8, RZ, RZ, RZ ;  /* 0x000000ffff087224 */ /* 0x000fe200078e00ff */
[----:B------:R-:W-:Y:S01]  /*3f90*/  BSSY.RECONVERGENT B0, `(.L_x_49) ;  /* 0x000000c000007945 */ /* 0x000fe20003800200 */
[----:B------:R-:W-:Y:S02]  /*3fa0*/  MOV R48, 0x4050 ;  /* 0x0000405000307802 */ /* 0x000fe40000000f00 */
[----:B------:R-:W-:Y:S02]  /*3fb0*/  FSEL R9, R2, R11, P3 ;  /* 0x0000000b02097208 */ /* 0x000fe40001800000 */
[----:B------:R-:W-:Y:S02]  /*3fc0*/  FSEL R2, R28, RZ, P2 ;  /* 0x000000ff1c027208 */ /* 0x000fe40001000000 */
[----:B------:R-:W-:-:S02]  /*3fd0*/  SEL R8, R8, R13, P3 ;  /* 0x0000000d08087207 */ /* 0x000fc40001800000 */
[----:B------:R-:W-:Y:S02]  /*3fe0*/  @P4 LOP3.LUT R9, R11, 0x80000, RZ, 0xfc, !PT ;  /* 0x000800000b094812 */ /* 0x000fe400078efcff */
[----:B------:R-:W-:Y:S01]  /*3ff0*/  DSETP.GEU.AND P0, PT, R6, R2, PT ;  /* 0x000000020600722a */ /* 0x000fe20003f0e000 */
[----:B------:R-:W-:-:S05]  /*4000*/  IMAD.MOV.U32 R30, RZ, RZ, R8 ;  /* 0x000000ffff1e7224 */ /* 0x000fca00078e0008 */
[----:B------:R-:W-:Y:S02]  /*4010*/  FSEL R7, R3, R7, !P0 ;  /* 0x0000000703077208 */ /* 0x000fe40004000000 */
[----:B------:R-:W-:Y:S02]  /*4020*/  FSEL R6, R2, R6, !P0 ;  /* 0x0000000602067208 */ /* 0x000fe40004000000 */
[----:B------:R-:W-:-:S07]  /*4030*/  MOV R3, R9 ;  /* 0x0000000900037202 */ /* 0x000fce0000000f00 */
[----:B------:R-:W-:Y:S05]  /*4040*/  CALL.REL.NOINC `($_Z7re_stepPdPKdPKbS1_S1_S1_S1_S1_S1_S1_iiidddi$__internal_accurate_pow) ;  /* 0x00000010005c7944 */ /* 0x000fea0003c00000 */
[----:B------:R-:W-:Y:S05]  /*4050*/  BSYNC.RECONVERGENT B0 ;  /* 0x0000000000007941 */ /* 0x000fea0003800200 */
.L_x_49:
        /* <DEDUP_REMOVED lines=21> */
.L_x_50:
[C---:B------:R-:W-:Y:S01]  /*41b0*/  DADD R12, R10.reuse, 2 ;  /* 0x400000000a0c7429 */ /* 0x040fe20000000000 */
[----:B------:R-:W-:Y:S01]  /*41c0*/  BSSY.RECONVERGENT B0, `(.L_x_51) ;  /* 0x000000e000007945 */ /* 0x000fe20003800200 */
[C---:B------:R-:W-:Y:S01]  /*41d0*/  DSETP.NEU.AND P0, PT, R10.reuse, RZ, PT ;  /* 0x000000ff0a00722a */ /* 0x040fe20003f0d000 */
[----:B------:R-:W-:Y:S01]  /*41e0*/  IMAD.MOV.U32 R29, RZ, RZ, R3 ;  /* 0x000000ffff1d7224 */ /* 0x000fe200078e0003 */
        /* <DEDUP_REMOVED lines=11> */
.L_x_52:
[----:B------:R-:W-:Y:S05]  /*42a0*/  BSYNC.RECONVERGENT B0 ;  /* 0x0000000000007941 */ /* 0x000fea0003800200 */
.L_x_51:
[----:B------:R-:W-:Y:S01]  /*42b0*/  FSEL R2, R28, RZ, P2 ;  /* 0x000000ff1c027208 */ /* 0x000fe20001000000 */
[----:B------:R-:W-:Y:S01]  /*42c0*/  IMAD.MOV.U32 R11, RZ, RZ, R4 ;  /* 0x000000ffff0b7224 */ /* 0x000fe200078e0004 */
[----:B------:R-:W-:Y:S01]  /*42d0*/  FSEL R3, R29, 1.875, P2 ;  /* 0x3ff000001d037808 */ /* 0x000fe20001000000 */
[----:B------:R-:W-:Y:S01]  /*42e0*/  DSETP.MAX.AND P1, P2, RZ, R4, PT ;  /* 0x00000004ff00722a */ /* 0x000fe20003a2f000 */
[----:B------:R-:W-:Y:S01]  /*42f0*/  BSSY.RECONVERGENT B0, `(.L_x_53) ;  /* 0x000000e000007945 */ /* 0x000fe20003800200 */
[----:B------:R-:W-:Y:S01]  /*4300*/  IMAD.MOV.U32 R4, RZ, RZ, RZ ;  /* 0x000000ffff047224 */ /* 0x000fe200078e00ff */
[----:B------:R-:W-:Y:S02]  /*4310*/  MOV R48, 0x43d0 ;  /* 0x000043d000307802 */ /* 0x000fe40000000f00 */
[----:B------:R-:W-:Y:S02]  /*4320*/  DSETP.GEU.AND P0, PT, R8, R2, PT ;  /* 0x000000020800722a */ /* 0x000fe40003f0e000 */
[----:B------:R-:W-:-:S02]  /*4330*/  FSEL R13, R4, R5, P1 ;  /* 0x00000005040d7208 */ /* 0x000fc40000800000 */
[----:B------:R-:W-:Y:S02]  /*4340*/  SEL R4, R4, R11, P1 ;  /* 0x0000000b04047207 */ /* 0x000fe40000800000 */
[----:B------:R-:W-:Y:S02]  /*4350*/  FSEL R2, R2, R8, !P0 ;  /* 0x0000000802027208 */ /* 0x000fe40004000000 */
[----:B------:R-:W-:Y:S01]  /*4360*/  FSEL R3, R3, R9, !P0 ;  /* 0x0000000903037208 */ /* 0x000fe20004000000 */
[----:B------:R-:W-:Y:S01]  /*4370*/  IMAD.MOV.U32 R30, RZ, RZ, R4 ;  /* 0x000000ffff1e7224 */ /* 0x000fe200078e0004 */
[----:B------:R-:W-:-:S04]  /*4380*/  @P2 LOP3.LUT R13, R5, 0x80000, RZ, 0xfc, !PT ;  /* 0x00080000050d2812 */ /* 0x000fc800078efcff */
[----:B------:R-:W-:Y:S01]  /*4390*/  DADD R6, R6, R2 ;  /* 0x0000000006067229 */ /* 0x000fe20000000002 */
[----:B------:R-:W-:-:S04]  /*43a0*/  IMAD.MOV.U32 R5, RZ, RZ, R13 ;  /* 0x000000ffff057224 */ /* 0x000fc800078e000d */
[----:B------:R-:W-:-:S07]  /*43b0*/  IMAD.MOV.U32 R3, RZ, RZ, R5 ;  /* 0x000000ffff037224 */ /* 0x000fce00078e0005 */
[----:B------:R-:W-:Y:S05]  /*43c0*/  CALL.REL.NOINC `($_Z7re_stepPdPKdPKbS1_S1_S1_S1_S1_S1_S1_iiidddi$__internal_accurate_pow) ;  /* 0x0000000c007c7944 */ /* 0x000fea0003c00000 */
[----:B------:R-:W-:Y:S05]  /*43d0*/  BSYNC.RECONVERGENT B0 ;  /* 0x0000000000007941 */ /* 0x000fea0003800200 */
.L_x_53:
        /* <DEDUP_REMOVED lines=21> */
.L_x_54:
        /* <DEDUP_REMOVED lines=15> */
.L_x_56:
[----:B------:R-:W-:Y:S05]  /*4620*/  BSYNC.RECONVERGENT B0 ;  /* 0x0000000000007941 */ /* 0x000fea0003800200 */
.L_x_55:
[----:B------:R-:W-:Y:S01]  /*4630*/  FSEL R2, R28, RZ, P2 ;  /* 0x000000ff1c027208 */ /* 0x000fe20001000000 */
[----:B------:R-:W-:Y:S01]  /*4640*/  BSSY.RECONVERGENT B0, `(.L_x_57) ;  /* 0x0000018000007945 */ /* 0x000fe20003800200 */
        /* <DEDUP_REMOVED lines=23> */
.L_x_58:
[----:B------:R-:W-:Y:S05]  /*47c0*/  BSYNC.RECONVERGENT B0 ;  /* 0x0000000000007941 */ /* 0x000fea0003800200 */
.L_x_57:
[----:B------:R-:W0:Y:S08]  /*47d0*/  LDC.64 R2, c[0x0][0x398] ;  /* 0x0000e600ff027b82 */ /* 0x000e300000000a00 */
[----:B------:R-:W1:Y:S01]  /*47e0*/  LDC.64 R8, c[0x0][0x380] ;  /* 0x0000e000ff087b82 */ /* 0x000e620000000a00 */
[----:B0-----:R-:W-:-:S05]  /*47f0*/  IMAD.WIDE R6, R0, 0x8, R2 ;  /* 0x0000000800067825 */ /* 0x001fca00078e0202 */
[----:B------:R-:W2:Y:S01]  /*4800*/  LDG.E.64 R2, desc[UR4][R6.64] ;  /* 0x0000000406027981 */ /* 0x000ea2000c1e1b00 */
[----:B------:R-:W-:Y:S01]  /*4810*/  DADD R4, R4, -1 ;  /* 0xbff0000004047429 */ /* 0x000fe20000000000 */
[----:B-1----:R-:W-:-:S07]  /*4820*/  IMAD.WIDE R8, R0, 0x8, R8 ;  /* 0x0000000800087825 */ /* 0x002fce00078e0208 */
[----:B--2---:R-:W-:-:S07]  /*4830*/  DMUL R2, R4, R2 ;  /* 0x0000000204027228 */ /* 0x004fce0000000000 */
[----:B------:R-:W-:Y:S01]  /*4840*/  STG.E.64 desc[UR4][R8.64], R2 ;  /* 0x0000000208007986 */ /* 0x000fe2000c101b04 */
[----:B------:R-:W-:Y:S05]  /*4850*/  EXIT ;  /* 0x000000000000794d */ /* 0x000fea0003800000 */
        .weak           $__internal_0_$__cuda_sm20_div_rn_f64_full
        .type           $__internal_0_$__cuda_sm20_div_rn_f64_full,@function
        .size           $__internal_0_$__cuda_sm20_div_rn_f64_full,($__internal_1_$__cuda_sm20_dsqrt_rn_f64_mediumpath_v1 - $__internal_0_$__cuda_sm20_div_rn_f64_full)
$__internal_0_$__cuda_sm20_div_rn_f64_full:
[C---:B------:R-:W-:Y:S01]  /*4860*/  FSETP.GEU.AND P0, PT, |R29|.reuse, 1.469367938527859385e-39, PT ;  /* 0x001000001d00780b */ /* 0x040fe20003f0e200 */
[--C-:B------:R-:W-:Y:S01]  /*4870*/  IMAD.MOV.U32 R34, RZ, RZ, R28.reuse ;  /* 0x000000ffff227224 */ /* 0x100fe200078e001c */
[----:B------:R-:W-:Y:S01]  /*4880*/  MOV R35, R29 ;  /* 0x0000001d00237202 */ /* 0x000fe20000000f00 */
[----:B------:R-:W-:Y:S01]  /*4890*/  IMAD.MOV.U32 R38, RZ, RZ, R28 ;  /* 0x000000ffff267224 */ /* 0x000fe200078e001c */
[C---:B------:R-:W-:Y:S01]  /*48a0*/  LOP3.LUT R31, R29.reuse, 0x800fffff, RZ, 0xc0, !PT ;  /* 0x800fffff1d1f7812 */ /* 0x040fe200078ec0ff */
[----:B------:R-:W-:Y:S01]  /*48b0*/  IMAD.MOV.U32 R45, RZ, RZ, R3 ;  /* 0x000000ffff2d7224 */ /* 0x000fe200078e0003 */
[----:B------:R-:W-:Y:S01]  /*48c0*/  LOP3.LUT R33, R29, 0x7ff00000, RZ, 0xc0, !PT ;  /* 0x7ff000001d217812 */ /* 0x000fe200078ec0ff */
[----:B------:R-:W-:Y:S01]  /*48d0*/  IMAD.MOV.U32 R42, RZ, RZ, 0x1 ;  /* 0x00000001ff2a7424 */ /* 0x000fe200078e00ff */
[----:B------:R-:W-:Y:S01]  /*48e0*/  LOP3.LUT R39, R31, 0x3ff00000, RZ, 0xfc, !PT ;  /* 0x3ff000001f277812 */ /* 0x000fe200078efcff */
[----:B------:R-:W-:Y:S01]  /*48f0*/  IMAD.MOV.U32 R44, RZ, RZ, R32 ;  /* 0x000000ffff2c7224 */ /* 0x000fe200078e0020 */
[C---:B------:R-:W-:Y:S01]  /*4900*/  FSETP.GEU.AND P2, PT, |R45|.reuse, 1.469367938527859385e-39, PT ;  /* 0x001000002d00780b */ /* 0x040fe20003f4e200 */
[----:B------:R-:W-:Y:S01]  /*4910*/  BSSY.RECONVERGENT B0, `(.L_x_59) ;  /* 0x0000055000007945 */ /* 0x000fe20003800200 */
[----:B------:R-:W-:Y:S01]  /*4920*/  LOP3.LUT R3, R45, 0x7ff00000, RZ, 0xc0, !PT ;  /* 0x7ff000002d037812 */ /* 0x000fe200078ec0ff */
[----:B------:R-:W-:-:S03]  /*4930*/  @!P0 DMUL R38, R34, 8.98846567431157953865e+307 ;  /* 0x7fe0000022268828 */ /* 0x000fc60000000000 */
[----:B------:R-:W-:Y:S01]  /*4940*/  ISETP.GE.U32.AND P1, PT, R3, R33, PT ;  /* 0x000000210300720c */ /* 0x000fe20003f26070 */
[----:B------:R-:W-:Y:S02]  /*4950*/  IMAD.MOV.U32 R32, RZ, RZ, R3 ;  /* 0x000000ffff207224 */ /* 0x000fe400078e0003 */
[----:B------:R-:W0:Y:S04]  /*4960*/  MUFU.RCP64H R43, R39 ;  /* 0x00000027002b7308 */ /* 0x000e280000001800 */
[----:B------:R-:W-:Y:S01]  /*4970*/  @!P2 LOP3.LUT R28, R35, 0x7ff00000, RZ, 0xc0, !PT ;  /* 0x7ff00000231ca812 */ /* 0x000fe200078ec0ff */
[----:B------:R-:W-:Y:S01]  /*4980*/  @!P2 IMAD.MOV.U32 R48, RZ, RZ, RZ ;  /* 0x000000ffff30a224 */ /* 0x000fe200078e00ff */
[----:B------:R-:W-:Y:S02]  /*4990*/  @!P0 LOP3.LUT R33, R39, 0x7ff00000, RZ, 0xc0, !PT ;  /* 0x7ff0000027218812 */ /* 0x000fe400078ec0ff */
[----:B------:R-:W-:Y:S01]  /*49a0*/  @!P2 ISETP.GE.U32.AND P3, PT, R3, R28, PT ;  /* 0x0000001c0300a20c */ /* 0x000fe20003f66070 */
[----:B------:R-:W-:-:S05]  /*49b0*/  IMAD.MOV.U32 R28, RZ, RZ, 0x1ca00000 ;  /* 0x1ca00000ff1c7424 */ /* 0x000fca00078e00ff */
[C---:B------:R-:W-:Y:S02]  /*49c0*/  @!P2 SEL R29, R28.reuse, 0x63400000, !P3 ;  /* 0x634000001c1da807 */ /* 0x040fe40005800000 */
[----:B------:R-:W-:Y:S01]  /*49d0*/  SEL R31, R28, 0x63400000, !P1 ;  /* 0x634000001c1f7807 */ /* 0x000fe20004800000 */
[----:B0-----:R-:W-:Y:S01]  /*49e0*/  DFMA R46, R42, -R38, 1 ;  /* 0x3ff000002a2e742b */ /* 0x001fe20000000826 */
[----:B------:R-:W-:-:S04]  /*49f0*/  @!P2 LOP3.LUT R29, R29, 0x80000000, R45, 0xf8, !PT ;  /* 0x800000001d1da812 */ /* 0x000fc800078ef82d */
[----:B------:R-:W-:Y:S01]  /*4a00*/  @!P2 LOP3.LUT R49, R29, 0x100000, RZ, 0xfc, !PT ;  /* 0x001000001d31a812 */ /* 0x000fe200078efcff */
[----:B------:R-:W-:Y:S02]  /*4a10*/  VIADD R29, R33, 0xffffffff ;  /* 0xffffffff211d7836 */ /* 0x000fe40000000000 */
[----:B------:R-:W-:-:S08]  /*4a20*/  DFMA R46, R46, R46, R46 ;  /* 0x0000002e2e2e722b */ /* 0x000fd0000000002e */
[----:B------:R-:W-:Y:S01]  /*4a30*/  DFMA R42, R42, R46, R42 ;  /* 0x0000002e2a2a722b */ /* 0x000fe2000000002a */
[----:B------:R-:W-:Y:S01]  /*4a40*/  LOP3.LUT R47, R31, 0x800fffff, R45, 0xf8, !PT ;  /* 0x800fffff1f2f7812 */ /* 0x000fe200078ef82d */
[----:B------:R-:W-:-:S06]  /*4a50*/  IMAD.MOV.U32 R46, RZ, RZ, R44 ;  /* 0x000000ffff2e7224 */ /* 0x000fcc00078e002c */
[----:B------:R-:W-:Y:S02]  /*4a60*/  DFMA R52, R42, -R38, 1 ;  /* 0x3ff000002a34742b */ /* 0x000fe40000000826 */
[----:B------:R-:W-:-:S06]  /*4a70*/  @!P2 DFMA R46, R46, 2, -R48 ;  /* 0x400000002e2ea82b */ /* 0x000fcc0000000830 */
[----:B------:R-:W-:-:S04]  /*4a80*/  DFMA R52, R42, R52, R42 ;  /* 0x000000342a34722b */ /* 0x000fc8000000002a */
[----:B------:R-:W-:-:S04]  /*4a90*/  @!P2 LOP3.LUT R32, R47, 0x7ff00000, RZ, 0xc0, !PT ;  /* 0x7ff000002f20a812 */ /* 0x000fc800078ec0ff */
[----:B------:R-:W-:Y:S01]  /*4aa0*/  DMUL R48, R52, R46 ;  /* 0x0000002e34307228 */ /* 0x000fe20000000000 */
[----:B------:R-:W-:-:S05]  /*4ab0*/  VIADD R31, R32, 0xffffffff ;  /* 0xffffffff201f7836 */ /* 0x000fca0000000000 */
[----:B------:R-:W-:Y:S02]  /*4ac0*/  ISETP.GT.U32.AND P0, PT, R31, 0x7feffffe, PT ;  /* 0x7feffffe1f00780c */ /* 0x000fe40003f04070 */
[----:B------:R-:W-:Y:S02]  /*4ad0*/  DFMA R42, R48, -R38, R46 ;  /* 0x80000026302a722b */ /* 0x000fe4000000002e */
[----:B------:R-:W-:-:S06]  /*4ae0*/  ISETP.GT.U32.OR P0, PT, R29, 0x7feffffe, P0 ;  /* 0x7feffffe1d00780c */ /* 0x000fcc0000704470 */
[----:B------:R-:W-:-:S07]  /*4af0*/  DFMA R42, R52, R42, R48 ;  /* 0x0000002a342a722b */ /* 0x000fce0000000030 */
[----:B------:R-:W-:Y:S05]  /*4b00*/  @P0 BRA `(.L_x_60) ;  /* 0x0000000000740947 */ /* 0x000fea0003800000 */
[----:B------:R-:W-:-:S04]  /*4b10*/  LOP3.LUT R32, R35, 0x7ff00000, RZ, 0xc0, !PT ;  /* 0x7ff0000023207812 */ /* 0x000fc800078ec0ff */
[CC--:B------:R-:W-:Y:S02]  /*4b20*/  VIADDMNMX R29, R3.reuse, -R32.reuse, 0xb9600000, !PT ;  /* 0xb9600000031d7446 */ /* 0x0c0fe40007800920 */
[----:B------:R-:W-:Y:S01]  /*4b30*/  ISETP.GE.U32.AND P0, PT, R3, R32, PT ;  /* 0x000000200300720c */ /* 0x000fe20003f06070 */
[----:B------:R-:W-:Y:S01]  /*4b40*/  IMAD.MOV.U32 R32, RZ, RZ, RZ ;  /* 0x000000ffff207224 */ /* 0x000fe200078e00ff */
[----:B------:R-:W-:Y:S02]  /*4b50*/  VIMNMX R29, PT, PT, R29, 0x46a00000, PT ;  /* 0x46a000001d1d7848 */ /* 0x000fe40003fe0100 */
[----:B------:R-:W-:-:S05]  /*4b60*/  SEL R28, R28, 0x63400000, !P0 ;  /* 0x634000001c1c7807 */ /* 0x000fca0004000000 */
[----:B------:R-:W-:-:S04]  /*4b70*/  IMAD.IADD R28, R29, 0x1, -R28 ;  /* 0x000000011d1c7824 */ /* 0x000fc800078e0a1c */
[----:B------:R-:W-:-:S06]  /*4b80*/  VIADD R33, R28, 0x7fe00000 ;  /* 0x7fe000001c217836 */ /* 0x000fcc0000000000 */
[----:B------:R-:W-:-:S10]  /*4b90*/  DMUL R48, R42, R32 ;  /* 0x000000202a307228 */ /* 0x000fd40000000000 */
[----:B------:R-:W-:-:S13]  /*4ba0*/  FSETP.GTU.AND P0, PT, |R49|, 1.469367938527859385e-39, PT ;  /* 0x001000003100780b */ /* 0x000fda0003f0c200 */
[----:B------:R-:W-:Y:S05]  /*4bb0*/  @P0 BRA `(.L_x_61) ;  /* 0x0000000000a80947 */ /* 0x000fea0003800000 */
[----:B------:R-:W-:Y:S01]  /*4bc0*/  DFMA R38, R42, -R38, R46 ;  /* 0x800000262a26722b */ /* 0x000fe2000000002e */
[----:B------:R-:W-:-:S09]  /*4bd0*/  IMAD.MOV.U32 R34, RZ, RZ, RZ ;  /* 0x000000ffff227224 */ /* 0x000fd200078e00ff */
[C---:B------:R-:W-:Y:S02]  /*4be0*/  FSETP.NEU.AND P0, PT, R39.reuse, RZ, PT ;  /* 0x000000ff2700720b */ /* 0x040fe40003f0d000 */
[----:B------:R-:W-:-:S04]  /*4bf0*/  LOP3.LUT R3, R39, 0x80000000, R35, 0x48, !PT ;  /* 0x8000000027037812 */ /* 0x000fc800078e4823 */
[----:B------:R-:W-:-:S07]  /*4c00*/  LOP3.LUT R35, R3, R33, RZ, 0xfc, !PT ;  /* 0x0000002103237212 */ /* 0x000fce00078efcff */
[----:B------:R-:W-:Y:S05]  /*4c10*/  @!P0 BRA `(.L_x_61) ;  /* 0x0000000000908947 */ /* 0x000fea0003800000 */
[----:B------:R-:W-:Y:S01]  /*4c20*/  IMAD.MOV R33, RZ, RZ, -R28 ;  /* 0x000000ffff217224 */ /* 0x000fe200078e0a1c */
[----:B------:R-:W-:Y:S01]  /*4c30*/  IADD3 R28, PT, PT, -R28, -0x43300000, RZ ;  /* 0xbcd000001c1c7810 */ /* 0x000fe20007ffe1ff */
[----:B------:R-:W-:-:S06]  /*4c40*/  IMAD.MOV.U32 R32, RZ, RZ, RZ ;  /* 0x000000ffff207224 */ /* 0x000fcc00078e00ff */
[----:B------:R-:W-:Y:S02]  /*4c50*/  DFMA R32, R48, -R32, R42 ;  /* 0x800000203020722b */ /* 0x000fe4000000002a */
[----:B------:R-:W-:-:S08]  /*4c60*/  DMUL.RP R42, R42, R34 ;  /* 0x000000222a2a7228 */ /* 0x000fd00000008000 */
[----:B------:R-:W-:Y:S02]  /*4c70*/  FSETP.NEU.AND P0, PT, |R33|, R28, PT ;  /* 0x0000001c2100720b */ /* 0x000fe40003f0d200 */
[----:B------:R-:W-:Y:S02]  /*4c80*/  LOP3.LUT R3, R43, R3, RZ, 0x3c, !PT ;  /* 0x000000032b037212 */ /* 0x000fe400078e3cff */
[----:B------:R-:W-:Y:S02]  /*4c90*/  FSEL R28, R42, R48, !P0 ;  /* 0x000000302a1c7208 */ /* 0x000fe40004000000 */
[----:B------:R-:W-:-:S03]  /*4ca0*/  FSEL R29, R3, R49, !P0 ;  /* 0x00000031031d7208 */ /* 0x000fc60004000000 */
[----:B------:R-:W-:Y:S02]  /*4cb0*/  IMAD.MOV.U32 R48, RZ, RZ, R28 ;  /* 0x000000ffff307224 */ /* 0x000fe400078e001c */
[----:B------:R-:W-:Y:S01]  /*4cc0*/  IMAD.MOV.U32 R49, RZ, RZ, R29 ;  /* 0x000000ffff317224 */ /* 0x000fe200078e001d */
[----:B------:R-:W-:Y:S06]  /*4cd0*/  BRA `(.L_x_61) ;  /* 0x0000000000607947 */ /* 0x000fec0003800000 */
.L_x_60:
[----:B------:R-:W-:-:S14]  /*4ce0*/  DSETP.NAN.AND P0, PT, R44, R44, PT ;  /* 0x0000002c2c00722a */ /* 0x000fdc0003f08000 */
[----:B------:R-:W-:Y:S05]  /*4cf0*/  @P0 BRA `(.L_x_62) ;  /* 0x00000000004c0947 */ /* 0x000fea0003800000 */
[----:B------:R-:W-:-:S14]  /*4d00*/  DSETP.NAN.AND P0, PT, R34, R34, PT ;  /* 0x000000222200722a */ /* 0x000fdc0003f08000 */
[----:B------:R-:W-:Y:S05]  /*4d10*/  @P0 BRA `(.L_x_63) ;  /* 0x0000000000340947 */ /* 0x000fea0003800000 */
[----:B------:R-:W-:Y:S01]  /*4d20*/  ISETP.NE.AND P0, PT, R32, R33, PT ;  /* 0x000000212000720c */ /* 0x000fe20003f05270 */
[----:B------:R-:W-:Y:S02]  /*4d30*/  IMAD.MOV.U32 R48, RZ, RZ, 0x0 ;  /* 0x00000000ff307424 */ /* 0x000fe400078e00ff */
[----:B------:R-:W-:-:S10]  /*4d40*/  IMAD.MOV.U32 R49, RZ, RZ, -0x80000 ;  /* 0xfff80000ff317424 */ /* 0x000fd400078e00ff */
[----:B------:R-:W-:Y:S05]  /*4d50*/  @!P0 BRA `(.L_x_61) ;  /* 0x0000000000408947 */ /* 0x000fea0003800000 */
[----:B------:R-:W-:Y:S02]  /*4d60*/  ISETP.NE.AND P0, PT, R32, 0x7ff00000, PT ;  /* 0x7ff000002000780c */ /* 0x000fe40003f05270 */
[----:B------:R-:W-:Y:S02]  /*4d70*/  LOP3.LUT R3, R45, 0x80000000, R35, 0x48, !PT ;  /* 0x800000002d037812 */ /* 0x000fe400078e4823 */
[----:B------:R-:W-:-:S13]  /*4d80*/  ISETP.EQ.OR P0, PT, R33, RZ, !P0 ;  /* 0x000000ff2100720c */ /* 0x000fda0004702670 */
[----:B------:R-:W-:Y:S01]  /*4d90*/  @P0 LOP3.LUT R28, R3, 0x7ff00000, RZ, 0xfc, !PT ;  /* 0x7ff00000031c0812 */ /* 0x000fe200078efcff */
[----:B------:R-:W-:Y:S02]  /*4da0*/  @!P0 IMAD.MOV.U32 R48, RZ, RZ, RZ ;  /* 0x000000ffff308224 */ /* 0x000fe400078e00ff */
[----:B------:R-:W-:Y:S02]  /*4db0*/  @!P0 IMAD.MOV.U32 R49, RZ, RZ, R3 ;  /* 0x000000ffff318224 */ /* 0x000fe400078e0003 */
[----:B------:R-:W-:Y:S02]  /*4dc0*/  @P0 IMAD.MOV.U32 R48, RZ, RZ, RZ ;  /* 0x000000ffff300224 */ /* 0x000fe400078e00ff */
[----:B------:R-:W-:Y:S01]  /*4dd0*/  @P0 IMAD.MOV.U32 R49, RZ, RZ, R28 ;  /* 0x000000ffff310224 */ /* 0x000fe200078e001c */
[----:B------:R-:W-:Y:S06]  /*4de0*/  BRA `(.L_x_61) ;  /* 0x00000000001c7947 */ /* 0x000fec0003800000 */
.L_x_63:
[----:B------:R-:W-:Y:S01]  /*4df0*/  LOP3.LUT R3, R35, 0x80000, RZ, 0xfc, !PT ;  /* 0x0008000023037812 */ /* 0x000fe200078efcff */
[----:B------:R-:W-:-:S03]  /*4e00*/  IMAD.MOV.U32 R48, RZ, RZ, R34 ;  /* 0x000000ffff307224 */ /* 0x000fc600078e0022 */
[----:B------:R-:W-:Y:S01]  /*4e10*/  MOV R49, R3 ;  /* 0x0000000300317202 */ /* 0x000fe20000000f00 */
[----:B------:R-:W-:Y:S06]  /*4e20*/  BRA `(.L_x_61) ;  /* 0x00000000000c7947 */ /* 0x000fec0003800000 */
.L_x_62:
[----:B------:R-:W-:Y:S01]  /*4e30*/  LOP3.LUT R3, R45, 0x80000, RZ, 0xfc, !PT ;  /* 0x000800002d037812 */ /* 0x000fe200078efcff */
[----:B------:R-:W-:-:S04]  /*4e40*/  IMAD.MOV.U32 R48, RZ, RZ, R44 ;  /* 0x000000ffff307224 */ /* 0x000fc800078e002c */
[----:B------:R-:W-:-:S07]  /*4e50*/  IMAD.MOV.U32 R49, RZ, RZ, R3 ;  /* 0x000000ffff317224 */ /* 0x000fce00078e0003 */
.L_x_61:
[----:B------:R-:W-:Y:S05]  /*4e60*/  BSYNC.RECONVERGENT B0 ;  /* 0x0000000000007941 */ /* 0x000fea0003800200 */
.L_x_59:
[----:B------:R-:W-:Y:S02]  /*4e70*/  IMAD.MOV.U32 R31, RZ, RZ, 0x0 ;  /* 0x00000000ff1f7424 */ /* 0x000fe400078e00ff */
[----:B------:R-:W-:Y:S02]  /*4e80*/  IMAD.MOV.U32 R28, RZ, RZ, R48 ;  /* 0x000000ffff1c7224 */ /* 0x000fe400078e0030 */
[----:B------:R-:W-:Y:S01]  /*4e90*/  IMAD.MOV.U32 R3, RZ, RZ, R49 ;  /* 0x000000ffff037224 */ /* 0x000fe200078e0031 */
[----:B------:R-:W-:Y:S06]  /*4ea0*/  RET.REL.NODEC R30 `(_Z7re_stepPdPKdPKbS1_S1_S1_S1_S1_S1_S1_iiidddi) ;  /* 0xffffffb01e547950 */ /* 0x000fec0003c3ffff */
        .weak           $__internal_1_$__cuda_sm20_dsqrt_rn_f64_mediumpath_v1
        .type           $__internal_1_$__cuda_sm20_dsqrt_rn_f64_mediumpath_v1,@function
        .size           $__internal_1_$__cuda_sm20_dsqrt_rn_f64_mediumpath_v1,($_Z7re_stepPdPKdPKbS1_S1_S1_S1_S1_S1_S1_iiidddi$__internal_accurate_pow - $__internal_1_$__cuda_sm20_dsqrt_rn_f64_mediumpath_v1)
$__internal_1_$__cuda_sm20_dsqrt_rn_f64_mediumpath_v1:
[----:B------:R-:W-:Y:S01]  /*4eb0*/  ISETP.GE.U32.AND P0, PT, R2, -0x3400000, PT ;  /* 0xfcc000000200780c */ /* 0x000fe20003f06070 */
[----:B------:R-:W-:Y:S01]  /*4ec0*/  BSSY.RECONVERGENT B1, `(.L_x_64) ;  /* 0x000002a000017945 */ /* 0x000fe20003800200 */
[----:B------:R-:W-:Y:S02]  /*4ed0*/  IMAD.MOV.U32 R4, RZ, RZ, R8 ;  /* 0x000000ffff047224 */ /* 0x000fe400078e0008 */
[----:B------:R-:W-:Y:S02]  /*4ee0*/  IMAD.MOV.U32 R5, RZ, RZ, R9 ;  /* 0x000000ffff057224 */ /* 0x000fe400078e0009 */
[----:B------:R-:W-:Y:S02]  /*4ef0*/  IMAD.MOV.U32 R2, RZ, RZ, R14 ;  /* 0x000000ffff027224 */ /* 0x000fe400078e000e */
[----:B------:R-:W-:Y:S02]  /*4f00*/  IMAD.MOV.U32 R3, RZ, RZ, R15 ;  /* 0x000000ffff037224 */ /* 0x000fe400078e000f */
[----:B------:R-:W-:-:S02]  /*4f10*/  IMAD.MOV.U32 R6, RZ, RZ, R10 ;  /* 0x000000ffff067224 */ /* 0x000fc400078e000a */
[----:B------:R-:W-:Y:S02]  /*4f20*/  IMAD.MOV.U32 R8, RZ, RZ, R12 ;  /* 0x000000ffff087224 */ /* 0x000fe400078e000c */
[----:B------:R-:W-:Y:S01]  /*4f30*/  IMAD.MOV.U32 R9, RZ, RZ, R13 ;  /* 0x000000ffff097224 */ /* 0x000fe200078e000d */
[----:B------:R-:W-:Y:S06]  /*4f40*/  @!P0 BRA `(.L_x_65) ;  /* 0x0000000000208947 */ /* 0x000fec0003800000 */
[----:B------:R-:W-:-:S10]  /*4f50*/  DFMA.RM R2, R2, R6, R8 ;  /* 0x000000060202722b */ /* 0x000fd40000004008 */
[----:B------:R-:W-:-:S05]  /*4f60*/  IADD3 R6, P0, PT, R2, 0x1, RZ ;  /* 0x0000000102067810 */ /* 0x000fca0007f1e0ff */
[----:B------:R-:W-:-:S06]  /*4f70*/  IMAD.X R7, RZ, RZ, R3, P0 ;  /* 0x000000ffff077224 */ /* 0x000fcc00000e0603 */
[----:B------:R-:W-:-:S08]  /*4f80*/  DFMA.RP R4, -R2, R6, R4 ;  /* 0x000000060204722b */ /* 0x000fd00000008104 */
[----:B------:R-:W-:-:S06]  /*4f90*/  DSETP.GT.AND P0, PT, R4, RZ, PT ;  /* 0x000000ff0400722a */ /* 0x000fcc0003f04000 */
[----:B------:R-:W-:Y:S02]  /*4fa0*/  FSEL R2, R6, R2, P0 ;  /* 0x0000000206027208 */ /* 0x000fe40000000000 */
[----:B------:R-:W-:Y:S01]  /*4fb0*/  FSEL R3, R7, R3, P0 ;  /* 0x0000000307037208 */ /* 0x000fe20000000000 */
[----:B------:R-:W-:Y:S06]  /*4fc0*/  BRA `(.L_x_66) ;  /* 0x0000000000647947 */ /* 0x000fec0003800000 */
.L_x_65:
[----:B------:R-:W-:-:S14]  /*4fd0*/  DSETP.NE.AND P0, PT, R4, RZ, PT ;  /* 0x000000ff0400722a */ /* 0x000fdc0003f05000 */
[----:B------:R-:W-:Y:S05]  /*4fe0*/  @!P0 BRA `(.L_x_67) ;  /* 0x0000000000588947 */ /* 0x000fea0003800000 */
[----:B------:R-:W-:-:S13]  /*4ff0*/  ISETP.GE.AND P0, PT, R5, RZ, PT ;  /* 0x000000ff0500720c */ /* 0x000fda0003f06270 */
[----:B------:R-:W-:Y:S02]  /*5000*/  @!P0 IMAD.MOV.U32 R2, RZ, RZ, 0x0 ;  /* 0x00000000ff028424 */ /* 0x000fe400078e00ff */
[----:B------:R-:W-:Y:S01]  /*5010*/  @!P0 IMAD.MOV.U32 R3, RZ, RZ, -0x80000 ;  /* 0xfff80000ff038424 */ /* 0x000fe200078e00ff */
[----:B------:R-:W-:Y:S06]  /*5020*/  @!P0 BRA `(.L_x_66) ;  /* 0x00000000004c8947 */ /* 0x000fec0003800000 */
[----:B------:R-:W-:-:S13]  /*5030*/  ISETP.GT.AND P0, PT, R5, 0x7fefffff, PT ;  /* 0x7fefffff0500780c */ /* 0x000fda0003f04270 */
[----:B------:R-:W-:Y:S05]  /*5040*/  @P0 BRA `(.L_x_67) ;  /* 0x0000000000400947 */ /* 0x000fea0003800000 */
[----:B------:R-:W-:Y:S01]  /*5050*/  DMUL R2, R4, 8.11296384146066816958e+31 ;  /* 0x4690000004027828 */ /* 0x000fe20000000000 */
[----:B------:R-:W-:Y:S02]  /*5060*/  IMAD.MOV.U32 R8, RZ, RZ, 0x0 ;  /* 0x00000000ff087424 */ /* 0x000fe400078e00ff */
[----:B------:R-:W-:Y:S02]  /*5070*/  IMAD.MOV.U32 R4, RZ, RZ, RZ ;  /* 0x000000ffff047224 */ /* 0x000fe400078e00ff */
[----:B------:R-:W-:Y:S01]  /*5080*/  IMAD.MOV.U32 R9, RZ, RZ, 0x3fd80000 ;  /* 0x3fd80000ff097424 */ /* 0x000fe200078e00ff */
[----:B------:R-:W0:Y:S03]  /*5090*/  MUFU.RSQ64H R5, R3 ;  /* 0x0000000300057308 */ /* 0x000e260000001c00 */
[----:B0-----:R-:W-:-:S08]  /*50a0*/  DMUL R6, R4, R4 ;  /* 0x0000000404067228 */ /* 0x001fd00000000000 */
[----:B------:R-:W-:-:S08]  /*50b0*/  DFMA R6, R2, -R6, 1 ;  /* 0x3ff000000206742b */ /* 0x000fd00000000806 */
[----:B------:R-:W-:Y:S02]  /*50c0*/  DFMA R8, R6, R8, 0.5 ;  /* 0x3fe000000608742b */ /* 0x000fe40000000008 */
[----:B------:R-:W-:-:S08]  /*50d0*/  DMUL R6, R4, R6 ;  /* 0x0000000604067228 */ /* 0x000fd00000000000 */
[----:B------:R-:W-:-:S08]  /*50e0*/  DFMA R6, R8, R6, R4 ;  /* 0x000000060806722b */ /* 0x000fd00000000004 */
[----:B------:R-:W-:Y:S02]  /*50f0*/  DMUL R4, R2, R6 ;  /* 0x0000000602047228 */ /* 0x000fe40000000000 */
[----:B------:R-:W-:-:S06]  /*5100*/  VIADD R7, R7, 0xfff00000 ;  /* 0xfff0000007077836 */ /* 0x000fcc0000000000 */
[----:B------:R-:W-:-:S08]  /*5110*/  DFMA R8, R4, -R4, R2 ;  /* 0x800000040408722b */ /* 0x000fd00000000002 */
[----:B------:R-:W-:-:S10]  /*5120*/  DFMA R2, R6, R8, R4 ;  /* 0x000000080602722b */ /* 0x000fd40000000004 */
[----:B------:R-:W-:Y:S01]  /*5130*/  VIADD R3, R3, 0xfcb00000 ;  /* 0xfcb0000003037836 */ /* 0x000fe20000000000 */
[----:B------:R-:W-:Y:S06]  /*5140*/  BRA `(.L_x_66) ;  /* 0x0000000000047947 */ /* 0x000fec0003800000 */
.L_x_67:
[----:B------:R-:W-:-:S11]  /*5150*/  DADD R2, R4, R4 ;  /* 0x0000000004027229 */ /* 0x000fd60000000004 */
.L_x_66:
[----:B------:R-:W-:Y:S05]  /*5160*/  BSYNC.RECONVERGENT B1 ;  /* 0x0000000000017941 */ /* 0x000fea0003800200 */
.L_x_64:
[----:B------:R-:W-:Y:S02]  /*5170*/  IMAD.MOV.U32 R4, RZ, RZ, R2 ;  /* 0x000000ffff047224 */ /* 0x000fe400078e0002 */
[----:B------:R-:W-:Y:S02]  /*5180*/  IMAD.MOV.U32 R5, RZ, RZ, R3 ;  /* 0x000000ffff057224 */ /* 0x000fe400078e0003 */
[----:B------:R-:W-:Y:S02]  /*5190*/  IMAD.MOV.U32 R2, RZ, RZ, R11 ;  /* 0x000000ffff027224 */ /* 0x000fe400078e000b */
[----:B------:R-:W-:-:S04]  /*51a0*/  IMAD.MOV.U32 R3, RZ, RZ, 0x0 ;  /* 0x00000000ff037424 */ /* 0x000fc800078e00ff */
[----:B------:R-:W-:Y:S05]  /*51b0*/  RET.REL.NODEC R2 `(_Z7re_stepPdPKdPKbS1_S1_S1_S1_S1_S1_S1_iiidddi) ;  /* 0xffffffac02907950 */ /* 0x000fea0003c3ffff */
        .type           $_Z7re_stepPdPKdPKbS1_S1_S1_S1_S1_S1_S1_iiidddi$__internal_accurate_pow,@function
        .size           $_Z7re_stepPdPKdPKbS1_S1_S1_S1_S1_S1_S1_iiidddi$__internal_accurate_pow,(.L_x_120 - $_Z7re_stepPdPKdPKbS1_S1_S1_S1_S1_S1_S1_iiidddi$__internal_accurate_pow)
$_Z7re_stepPdPKdPKbS1_S1_S1_S1_S1_S1_S1_iiidddi$__internal_accurate_pow:
[----:B------:R-:W-:Y:S01]  /*51c0*/  ISETP.GT.U32.AND P0, PT, R3, 0xfffff, PT ;  /* 0x000fffff0300780c */ /* 0x000fe20003f04070 */
[--C-:B------:R-:W-:Y:S01]  /*51d0*/  IMAD.MOV.U32 R31, RZ, RZ, R3.reuse ;  /* 0x000000ffff1f7224 */ /* 0x100fe200078e0003 */
[----:B------:R-:W-:Y:S01]  /*51e0*/  UMOV UR6, 0x7d2cafe2 ;  /* 0x7d2cafe200067882 */ /* 0x000fe20000000000 */
[----:B------:R-:W-:Y:S01]  /*51f0*/  UMOV UR7, 0x3eb0f5ff ;  /* 0x3eb0f5ff00077882 */ /* 0x000fe20000000000 */
[----:B------:R-:W-:Y:S01]  /*5200*/  SHF.R.U32.HI R3, RZ, 0x14, R3 ;  /* 0x00000014ff037819 */ /* 0x000fe20000011603 */
[----:B------:R-:W-:Y:S01]  /*5210*/  UMOV UR8, 0x3b39803f ;  /* 0x3b39803f00087882 */ /* 0x000fe20000000000 */
[----:B------:R-:W-:-:S07]  /*5220*/  UMOV UR9, 0x3c7abc9e ;  /* 0x3c7abc9e00097882 */ /* 0x000fce0000000000 */
[----:B------:R-:W-:-:S10]  /*5230*/  @!P0 DMUL R28, R30, 1.80143985094819840000e+16 ;  /* 0x435000001e1c8828 */ /* 0x000fd40000000000 */
[----:B------:R-:W-:Y:S01]  /*5240*/  @!P0 MOV R31, R29 ;  /* 0x0000001d001f8202 */ /* 0x000fe20000000f00 */
[----:B------:R-:W-:Y:S01]  /*5250*/  @!P0 IMAD.MOV.U32 R30, RZ, RZ, R28 ;  /* 0x000000ffff1e8224 */ /* 0x000fe200078e001c */
[----:B------:R-:W-:Y:S01]  /*5260*/  @!P0 LEA.HI R3, R29, 0xffffffca, RZ, 0xc ;  /* 0xffffffca1d038811 */ /* 0x000fe200078f60ff */
[----:B------:R-:W-:Y:S01]  /*5270*/  IMAD.MOV.U32 R29, RZ, RZ, 0x43300000 ;  /* 0x43300000ff1d7424 */ /* 0x000fe200078e00ff */
[----:B------:R-:W-:Y:S01]  /*5280*/  LOP3.LUT R31, R31, 0x800fffff, RZ, 0xc0, !PT ;  /* 0x800fffff1f1f7812 */ /* 0x000fe200078ec0ff */
[----:B------:R-:W-:Y:S02]  /*5290*/  IMAD.MOV.U32 R34, RZ, RZ, R30 ;  /* 0x000000ffff227224 */ /* 0x000fe400078e001e */
[----:B------:R-:W-:Y:S01]  /*52a0*/  IMAD.MOV.U32 R30, RZ, RZ, RZ ;  /* 0x000000ffff1e7224 */ /* 0x000fe200078e00ff */
[----:B------:R-:W-:-:S04]  /*52b0*/  LOP3.LUT R31, R31, 0x3ff00000, RZ, 0xfc, !PT ;  /* 0x3ff000001f1f7812 */ /* 0x000fc800078efcff */
[----:B------:R-:W-:Y:S01]  /*52c0*/  ISETP.GE.U32.AND P1, PT, R31, 0x3ff6a09f, PT ;  /* 0x3ff6a09f1f00780c */ /* 0x000fe20003f26070 */
[----:B------:R-:W-:-:S12]  /*52d0*/  IMAD.MOV.U32 R35, RZ, RZ, R31 ;  /* 0x000000ffff237224 */ /* 0x000fd800078e001f */
[----:B------:R-:W-:-:S04]  /*52e0*/  @P1 VIADD R28, R35, 0xfff00000 ;  /* 0xfff00000231c1836 */ /* 0x000fc80000000000 */
[----:B------:R-:W-:Y:S02]  /*52f0*/  @P1 IMAD.MOV.U32 R35, RZ, RZ, R28 ;  /* 0x000000ffff231224 */ /* 0x000fe400078e001c */
[C---:B------:R-:W-:Y:S02]  /*5300*/  VIADD R28, R3.reuse, 0xfffffc01 ;  /* 0xfffffc01031c7836 */ /* 0x040fe40000000000 */
[----:B------:R-:W-:Y:S02]  /*5310*/  @P1 VIADD R28, R3, 0xfffffc02 ;  /* 0xfffffc02031c1836 */ /* 0x000fe40000000000 */
[C---:B------:R-:W-:Y:S02]  /*5320*/  DADD R36, R34.reuse, 1 ;  /* 0x3ff0000022247429 */ /* 0x040fe40000000000 */
[----:B------:R-:W-:Y:S01]  /*5330*/  DADD R34, R34, -1 ;  /* 0xbff0000022227429 */ /* 0x000fe20000000000 */
[----:B------:R-:W-:-:S03]  /*5340*/  LOP3.LUT R28, R28, 0x80000000, RZ, 0x3c, !PT ;  /* 0x800000001c1c7812 */ /* 0x000fc600078e3cff */
[----:B------:R-:W0:Y:S02]  /*5350*/  MUFU.RCP64H R31, R37 ;  /* 0x00000025001f7308 */ /* 0x000e240000001800 */
[----:B0-----:R-:W-:-:S08]  /*5360*/  DFMA R42, -R36, R30, 1 ;  /* 0x3ff00000242a742b */ /* 0x001fd0000000011e */
[----:B------:R-:W-:-:S08]  /*5370*/  DFMA R42, R42, R42, R42 ;  /* 0x0000002a2a2a722b */ /* 0x000fd0000000002a */
[----:B------:R-:W-:Y:S01]  /*5380*/  DFMA R42, R30, R42, R30 ;  /* 0x0000002a1e2a722b */ /* 0x000fe2000000001e */
[----:B------:R-:W-:Y:S02]  /*5390*/  IMAD.MOV.U32 R30, RZ, RZ, 0x41ad3b5a ;  /* 0x41ad3b5aff1e7424 */ /* 0x000fe400078e00ff */
[----:B------:R-:W-:-:S05]  /*53a0*/  IMAD.MOV.U32 R31, RZ, RZ, 0x3ed0f5d2 ;  /* 0x3ed0f5d2ff1f7424 */ /* 0x000fca00078e00ff */
[----:B------:R-:W-:-:S08]  /*53b0*/  DMUL R32, R34, R42 ;  /* 0x0000002a22207228 */ /* 0x000fd00000000000 */
[----:B------:R-:W-:-:S08]  /*53c0*/  DFMA R32, R34, R42, R32 ;  /* 0x0000002a2220722b */ /* 0x000fd00000000020 */
[CC--:B------:R-:W-:Y:S02]  /*53d0*/  DMUL R38, R32.reuse, R32.reuse ;  /* 0x0000002020267228 */ /* 0x0c0fe40000000000 */
[----:B------:R-:W-:-:S06]  /*53e0*/  DMUL R44, R32, R32 ;  /* 0x00000020202c7228 */ /* 0x000fcc0000000000 */
[----:B------:R-:W-:Y:S01]  /*53f0*/  DFMA R30, R38, UR6, R30 ;  /* 0x00000006261e7c2b */ /* 0x000fe2000800001e */
[----:B------:R-:W-:Y:S01]  /*5400*/  UMOV UR6, 0x75488a3f ;  /* 0x75488a3f00067882 */ /* 0x000fe20000000000 */
[----:B------:R-:W-:-:S06]  /*5410*/  UMOV UR7, 0x3ef3b20a ;  /* 0x3ef3b20a00077882 */ /* 0x000fcc0000000000 */
[----:B------:R-:W-:Y:S01]  /*5420*/  DFMA R36, R38, R30, UR6 ;  /* 0x0000000626247e2b */ /* 0x000fe2000800001e */
[----:B------:R-:W-:Y:S01]  /*5430*/  UMOV UR6, 0xe4faecd5 ;  /* 0xe4faecd500067882 */ /* 0x000fe20000000000 */
[----:B------:R-:W-:Y:S01]  /*5440*/  UMOV UR7, 0x3f1745cd ;  /* 0x3f1745cd00077882 */ /* 0x000fe20000000000 */
[----:B------:R-:W-:-:S05]  /*5450*/  DADD R30, R34, -R32 ;  /* 0x00000000221e7229 */ /* 0x000fca0000000820 */
[----:B------:R-:W-:Y:S01]  /*5460*/  DFMA R36, R38, R36, UR6 ;  /* 0x0000000626247e2b */ /* 0x000fe20008000024 */
[----:B------:R-:W-:Y:S01]  /*5470*/  UMOV UR6, 0x258a578b ;  /* 0x258a578b00067882 */ /* 0x000fe20000000000 */
[----:B------:R-:W-:Y:S01]  /*5480*/  UMOV UR7, 0x3f3c71c7 ;  /* 0x3f3c71c700077882 */ /* 0x000fe20000000000 */
[----:B------:R-:W-:-:S05]  /*5490*/  DADD R30, R30, R30 ;  /* 0x000000001e1e7229 */ /* 0x000fca000000001e */
[----:B------:R-:W-:Y:S01]  /*54a0*/  DFMA R36, R38, R36, UR6 ;  /* 0x0000000626247e2b */ /* 0x000fe20008000024 */
[----:B------:R-:W-:Y:S01]  /*54b0*/  UMOV UR6, 0x9242b910 ;  /* 0x9242b91000067882 */ /* 0x000fe20000000000 */
[----:B------:R-:W-:Y:S01]  /*54c0*/  UMOV UR7, 0x3f624924 ;  /* 0x3f62492400077882 */ /* 0x000fe20000000000 */
[----:B------:R-:W-:-:S05]  /*54d0*/  DFMA R30, R34, -R32, R30 ;  /* 0x80000020221e722b */ /* 0x000fca000000001e */
[----:B------:R-:W-:Y:S01]  /*54e0*/  DFMA R36, R38, R36, UR6 ;  /* 0x0000000626247e2b */ /* 0x000fe20008000024 */
[----:B------:R-:W-:Y:S01]  /*54f0*/  UMOV UR6, 0x99999dfb ;  /* 0x99999dfb00067882 */ /* 0x000fe20000000000 */
[----:B------:R-:W-:Y:S01]  /*5500*/  UMOV UR7, 0x3f899999 ;  /* 0x3f89999900077882 */ /* 0x000fe20000000000 */
[----:B------:R-:W-:-:S05]  /*5510*/  DMUL R30, R42, R30 ;  /* 0x0000001e2a1e7228 */ /* 0x000fca0000000000 */
[----:B------:R-:W-:Y:S01]  /*5520*/  DFMA R36, R38, R36, UR6 ;  /* 0x0000000626247e2b */ /* 0x000fe20008000024 */
[----:B------:R-:W-:Y:S01]  /*5530*/  UMOV UR6, 0x55555555 ;  /* 0x5555555500067882 */ /* 0x000fe20000000000 */
[----:B------:R-:W-:-:S03]  /*5540*/  UMOV UR7, 0x3fb55555 ;  /* 0x3fb5555500077882 */ /* 0x000fc60000000000 */
[----:B------:R-:W-:Y:S02]  /*5550*/  VIADD R43, R31, 0x100000 ;  /* 0x001000001f2b7836 */ /* 0x000fe40000000000 */
[----:B------:R-:W-:Y:S01]  /*5560*/  IMAD.MOV.U32 R42, RZ, RZ, R30 ;  /* 0x000000ffff2a7224 */ /* 0x000fe200078e001e */
[----:B------:R-:W-:-:S08]  /*5570*/  DFMA R40, R38, R36, UR6 ;  /* 0x0000000626287e2b */ /* 0x000fd00008000024 */
[----:B------:R-:W-:Y:S01]  /*5580*/  DADD R34, -R40, UR6 ;  /* 0x0000000628227e29 */ /* 0x000fe20008000100 */
[----:B------:R-:W-:Y:S01]  /*5590*/  UMOV UR6, 0xb9e7b0 ;  /* 0x00b9e7b000067882 */ /* 0x000fe20000000000 */
[----:B------:R-:W-:-:S06]  /*55a0*/  UMOV UR7, 0x3c46a4cb ;  /* 0x3c46a4cb00077882 */ /* 0x000fcc0000000000 */
[----:B------:R-:W-:Y:S02]  /*55b0*/  DFMA R34, R38, R36, R34 ;  /* 0x000000242622722b */ /* 0x000fe40000000022 */
[C---:B------:R-:W-:Y:S02]  /*55c0*/  DMUL R36, R32.reuse, R44 ;  /* 0x0000002c20247228 */ /* 0x040fe40000000000 */
[----:B------:R-:W-:-:S04]  /*55d0*/  DFMA R38, R32, R32, -R44 ;  /* 0x000000202026722b */ /* 0x000fc8000000082c */
[----:B------:R-:W-:Y:S01]  /*55e0*/  DADD R34, R34, -UR6 ;  /* 0x8000000622227e29 */ /* 0x000fe20008000000 */
[----:B------:R-:W-:Y:S01]  /*55f0*/  UMOV UR6, 0x80000000 ;  /* 0x8000000000067882 */ /* 0x000fe20000000000 */
[C---:B------:R-:W-:Y:S01]  /*5600*/  DFMA R46, R32.reuse, R44, -R36 ;  /* 0x0000002c202e722b */ /* 0x040fe20000000824 */
[----:B------:R-:W-:Y:S01]  /*5610*/  UMOV UR7, 0x43300000 ;  /* 0x4330000000077882 */ /* 0x000fe20000000000 */
[----:B------:R-:W-:-:S04]  /*5620*/  DFMA R42, R32, R42, R38 ;  /* 0x0000002a202a722b */ /* 0x000fc80000000026 */
[----:B------:R-:W-:Y:S02]  /*5630*/  DADD R38, R40, R34 ;  /* 0x0000000028267229 */ /* 0x000fe40000000022 */
[----:B------:R-:W-:-:S06]  /*5640*/  DFMA R46, R30, R44, R46 ;  /* 0x0000002c1e2e722b */ /* 0x000fcc000000002e */
[----:B------:R-:W-:Y:S02]  /*5650*/  DMUL R44, R38, R36 ;  /* 0x00000024262c7228 */ /* 0x000fe40000000000 */
[----:B------:R-:W-:Y:S02]  /*5660*/  DFMA R42, R32, R42, R46 ;  /* 0x0000002a202a722b */ /* 0x000fe4000000002e */
[----:B------:R-:W-:-:S04]  /*5670*/  DADD R46, R40, -R38 ;  /* 0x00000000282e7229 */ /* 0x000fc80000000826 */
[----:B------:R-:W-:-:S04]  /*5680*/  DFMA R40, R38, R36, -R44 ;  /* 0x000000242628722b */ /* 0x000fc8000000082c */
[----:B------:R-:W-:-:S04]  /*5690*/  DADD R46, R34, R46 ;  /* 0x00000000222e7229 */ /* 0x000fc8000000002e */
[----:B------:R-:W-:-:S08]  /*56a0*/  DFMA R40, R38, R42, R40 ;  /* 0x0000002a2628722b */ /* 0x000fd00000000028 */
[----:B------:R-:W-:-:S08]  /*56b0*/  DFMA R46, R46, R36, R40 ;  /* 0x000000242e2e722b */ /* 0x000fd00000000028 */
[----:B------:R-:W-:-:S08]  /*56c0*/  DADD R36, R44, R46 ;  /* 0x000000002c247229 */ /* 0x000fd0000000002e */
[--C-:B------:R-:W-:Y:S02]  /*56d0*/  DADD R34, R32, R36.reuse ;  /* 0x0000000020227229 */ /* 0x100fe40000000024 */
[----:B------:R-:W-:-:S06]  /*56e0*/  DADD R44, R44, -R36 ;  /* 0x000000002c2c7229 */ /* 0x000fcc0000000824 */
[----:B------:R-:W-:Y:S02]  /*56f0*/  DADD R32, R32, -R34 ;  /* 0x0000000020207229 */ /* 0x000fe40000000822 */
[----:B------:R-:W-:-:S06]  /*5700*/  DADD R44, R46, R44 ;  /* 0x000000002e2c7229 */ /* 0x000fcc000000002c */
[----:B------:R-:W-:-:S08]  /*5710*/  DADD R32, R36, R32 ;  /* 0x0000000024207229 */ /* 0x000fd00000000020 */
[----:B------:R-:W-:-:S08]  /*5720*/  DADD R32, R44, R32 ;  /* 0x000000002c207229 */ /* 0x000fd00000000020 */
[----:B------:R-:W-:Y:S02]  /*5730*/  DADD R30, R30, R32 ;  /* 0x000000001e1e7229 */ /* 0x000fe40000000020 */
[----:B------:R-:W-:Y:S01]  /*5740*/  DADD R32, R28, -UR6 ;  /* 0x800000061c207e29 */ /* 0x000fe20008000000 */
[----:B------:R-:W-:Y:S01]  /*5750*/  UMOV UR6, 0xfefa39ef ;  /* 0xfefa39ef00067882 */ /* 0x000fe20000000000 */
[----:B------:R-:W-:-:S04]  /*5760*/  UMOV UR7, 0x3fe62e42 ;  /* 0x3fe62e4200077882 */ /* 0x000fc80000000000 */
[----:B------:R-:W-:-:S08]  /*5770*/  DADD R36, R34, R30 ;  /* 0x0000000022247229 */ /* 0x000fd0000000001e */
[--C-:B------:R-:W-:Y:S02]  /*5780*/  DFMA R28, R32, UR6, R36.reuse ;  /* 0x00000006201c7c2b */ /* 0x100fe40008000024 */
[----:B------:R-:W-:-:S06]  /*5790*/  DADD R38, R34, -R36 ;  /* 0x0000000022267229 */ /* 0x000fcc0000000824 */
[----:B------:R-:W-:Y:S02]  /*57a0*/  DFMA R34, R32, -UR6, R28 ;  /* 0x8000000620227c2b */ /* 0x000fe4000800001c */
[----:B------:R-:W-:-:S06]  /*57b0*/  DADD R38, R30, R38 ;  /* 0x000000001e267229 */ /* 0x000fcc0000000026 */
[----:B------:R-:W-:-:S08]  /*57c0*/  DADD R34, -R36, R34 ;  /* 0x0000000024227229 */ /* 0x000fd00000000122 */
[----:B------:R-:W-:-:S08]  /*57d0*/  DADD R34, R38, -R34 ;  /* 0x0000000026227229 */ /* 0x000fd00000000822 */
[----:B------:R-:W-:-:S08]  /*57e0*/  DFMA R32, R32, UR8, R34 ;  /* 0x0000000820207c2b */ /* 0x000fd00008000022 */
[----:B------:R-:W-:-:S08]  /*57f0*/  DADD R30, R28, R32 ;  /* 0x000000001c1e7229 */ /* 0x000fd00000000020 */
[----:B------:R-:W-:Y:S02]  /*5800*/  DADD R28, R28, -R30 ;  /* 0x000000001c1c7229 */ /* 0x000fe4000000081e */
[----:B------:R-:W-:-:S06]  /*5810*/  DMUL R34, R30, 2 ;  /* 0x400000001e227828 */ /* 0x000fcc0000000000 */
[----:B------:R-:W-:Y:S02]  /*5820*/  DADD R32, R32, R28 ;  /* 0x0000000020207229 */ /* 0x000fe4000000001c */
[----:B------:R-:W-:Y:S01]  /*5830*/  DFMA R30, R30, 2, -R34 ;  /* 0x400000001e1e782b */ /* 0x000fe20000000822 */
[----:B------:R-:W-:Y:S02]  /*5840*/  IMAD.MOV.U32 R28, RZ, RZ, 0x652b82fe ;  /* 0x652b82feff1c7424 */ /* 0x000fe400078e00ff */
[----:B------:R-:W-:-:S05]  /*5850*/  IMAD.MOV.U32 R29, RZ, RZ, 0x3ff71547 ;  /* 0x3ff71547ff1d7424 */ /* 0x000fca00078e00ff */
[----:B------:R-:W-:-:S08]  /*5860*/  DFMA R32, R32, 2, R30 ;  /* 0x400000002020782b */ /* 0x000fd0000000001e */
[----:B------:R-:W-:-:S08]  /*5870*/  DADD R36, R34, R32 ;  /* 0x0000000022247229 */ /* 0x000fd00000000020 */
[----:B------:R-:W-:Y:S02]  /*5880*/  DFMA R28, R36, R28, 6.75539944105574400000e+15 ;  /* 0x43380000241c742b */ /* 0x000fe4000000001c */
[----:B------:R-:W-:Y:S01]  /*5890*/  FSETP.GEU.AND P0, PT, |R37|, 4.1917929649353027344, PT ;  /* 0x4086232b2500780b */ /* 0x000fe20003f0e200 */
[----:B------:R-:W-:-:S05]  /*58a0*/  DADD R34, R34, -R36 ;  /* 0x0000000022227229 */ /* 0x000fca0000000824 */
[----:B------:R-:W-:-:S03]  /*58b0*/  DADD R30, R28, -6.75539944105574400000e+15 ;  /* 0xc33800001c1e7429 */ /* 0x000fc60000000000 */
[----:B------:R-:W-:-:S05]  /*58c0*/  DADD R32, R32, R34 ;  /* 0x0000000020207229 */ /* 0x000fca0000000022 */
[----:B------:R-:W-:Y:S01]  /*58d0*/  DFMA R38, R30, -UR6, R36 ;  /* 0x800000061e267c2b */ /* 0x000fe20008000024 */
[----:B------:R-:W-:Y:S01]  /*58e0*/  UMOV UR6, 0x3b39803f ;  /* 0x3b39803f00067882 */ /* 0x000fe20000000000 */
[----:B------:R-:W-:-:S06]  /*58f0*/  UMOV UR7, 0x3c7abc9e ;  /* 0x3c7abc9e00077882 */ /* 0x000fcc0000000000 */
[----:B------:R-:W-:Y:S01]  /*5900*/  DFMA R38, R30, -UR6, R38 ;  /* 0x800000061e267c2b */ /* 0x000fe20008000026 */
[----:B------:R-:W-:Y:S01]  /*5910*/  UMOV UR6, 0x69ce2bdf ;  /* 0x69ce2bdf00067882 */ /* 0x000fe20000000000 */
[----:B------:R-:W-:Y:S01]  /*5920*/  IMAD.MOV.U32 R30, RZ, RZ, -0x35dec16 ;  /* 0xfca213eaff1e7424 */ /* 0x000fe200078e00ff */
[----:B------:R-:W-:Y:S01]  /*5930*/  UMOV UR7, 0x3e5ade15 ;  /* 0x3e5ade1500077882 */ /* 0x000fe20000000000 */
[----:B------:R-:W-:-:S06]  /*5940*/  IMAD.MOV.U32 R31, RZ, RZ, 0x3e928af3 ;  /* 0x3e928af3ff1f7424 */ /* 0x000fcc00078e00ff */
[----:B------:R-:W-:Y:S01]  /*5950*/  DFMA R30, R38, UR6, R30 ;  /* 0x00000006261e7c2b */ /* 0x000fe2000800001e */
[----:B------:R-:W-:Y:S01]  /*5960*/  UMOV UR6, 0x62401315 ;  /* 0x6240131500067882 */ /* 0x000fe20000000000 */
[----:B------:R-:W-:-:S06]  /*5970*/  UMOV UR7, 0x3ec71dee ;  /* 0x3ec71dee00077882 */ /* 0x000fcc0000000000 */
[----:B------:R-:W-:Y:S01]  /*5980*/  DFMA R30, R38, R30, UR6 ;  /* 0x00000006261e7e2b */ /* 0x000fe2000800001e */
        /* <DEDUP_REMOVED lines=20> */
[----:B------:R-:W-:-:S08]  /*5ad0*/  DFMA R30, R38, R30, UR6 ;  /* 0x00000006261e7e2b */ /* 0x000fd0000800001e */
[----:B------:R-:W-:-:S08]  /*5ae0*/  DFMA R30, R38, R30, 1 ;  /* 0x3ff00000261e742b */ /* 0x000fd0000000001e */
[----:B------:R-:W-:-:S10]  /*5af0*/  DFMA R30, R38, R30, 1 ;  /* 0x3ff00000261e742b */ /* 0x000fd4000000001e */
[----:B------:R-:W-:Y:S02]  /*5b00*/  IMAD R35, R28, 0x100000, R31 ;  /* 0x001000001c237824 */ /* 0x000fe400078e021f */
[----:B------:R-:W-:Y:S01]  /*5b10*/  IMAD.MOV.U32 R34, RZ, RZ, R30 ;  /* 0x000000ffff227224 */ /* 0x000fe200078e001e */
[----:B------:R-:W-:Y:S06]  /*5b20*/  @!P0 BRA `(.L_x_68) ;  /* 0x0000000000308947 */ /* 0x000fec0003800000 */
[----:B------:R-:W-:Y:S01]  /*5b30*/  FSETP.GEU.AND P1, PT, |R37|, 4.2275390625, PT ;  /* 0x408748002500780b */ /* 0x000fe20003f2e200 */
[C---:B------:R-:W-:Y:S02]  /*5b40*/  DADD R34, R36.reuse, +INF ;  /* 0x7ff0000024227429 */ /* 0x040fe40000000000 */
[----:B------:R-:W-:-:S08]  /*5b50*/  DSETP.GEU.AND P0, PT, R36, RZ, PT ;  /* 0x000000ff2400722a */ /* 0x000fd00003f0e000 */
[----:B------:R-:W-:Y:S02]  /*5b60*/  FSEL R34, R34, RZ, P0 ;  /* 0x000000ff22227208 */ /* 0x000fe40000000000 */
[----:B------:R-:W-:Y:S02]  /*5b70*/  @!P1 LEA.HI R3, R28, R28, RZ, 0x1 ;  /* 0x0000001c1c039211 */ /* 0x000fe400078f08ff */
[----:B------:R-:W-:Y:S02]  /*5b80*/  FSEL R35, R35, RZ, P0 ;  /* 0x000000ff23237208 */ /* 0x000fe40000000000 */
[----:B------:R-:W-:-:S05]  /*5b90*/  @!P1 SHF.R.S32.HI R3, RZ, 0x1, R3 ;  /* 0x00000001ff039819 */ /* 0x000fca0000011403 */
[----:B------:R-:W-:Y:S02]  /*5ba0*/  @!P1 IMAD.IADD R28, R28, 0x1, -R3 ;  /* 0x000000011c1c9824 */ /* 0x000fe400078e0a03 */
[----:B------:R-:W-:-:S03]  /*5bb0*/  @!P1 IMAD R31, R3, 0x100000, R31 ;  /* 0x00100000031f9824 */ /* 0x000fc600078e021f */
[----:B------:R-:W-:Y:S01]  /*5bc0*/  @!P1 LEA R29, R28, 0x3ff00000, 0x14 ;  /* 0x3ff000001c1d9811 */ /* 0x000fe200078ea0ff */
[----:B------:R-:W-:-:S06]  /*5bd0*/  @!P1 IMAD.MOV.U32 R28, RZ, RZ, RZ ;  /* 0x000000ffff1c9224 */ /* 0x000fcc00078e00ff */
[----:B------:R-:W-:-:S11]  /*5be0*/  @!P1 DMUL R34, R30, R28 ;  /* 0x0000001c1e229228 */ /* 0x000fd60000000000 */
.L_x_68:
[----:B------:R-:W-:Y:S01]  /*5bf0*/  DFMA R32, R32, R34, R34 ;  /* 0x000000222020722b */ /* 0x000fe20000000022 */
[----:B------:R-:W-:Y:S01]  /*5c00*/  IMAD.MOV.U32 R49, RZ, RZ, 0x0 ;  /* 0x00000000ff317424 */ /* 0x000fe200078e00ff */
[----:B------:R-:W-:-:S08]  /*5c10*/  DSETP.NEU.AND P0, PT, |R34|, +INF , PT ;  /* 0x7ff000002200742a */ /* 0x000fd00003f0d200 */
[----:B------:R-:W-:Y:S02]  /*5c20*/  FSEL R28, R34, R32, !P0 ;  /* 0x00000020221c7208 */ /* 0x000fe40004000000 */
[----:B------:R-:W-:Y:S01]  /*5c30*/  FSEL R3, R35, R33, !P0 ;  /* 0x0000002123037208 */ /* 0x000fe20004000000 */
[----:B------:R-:W-:Y:S06]  /*5c40*/  RET.REL.NODEC R48 `(_Z7re_stepPdPKdPKbS1_S1_S1_S1_S1_S1_S1_iiidddi) ;  /* 0xffffffa030ec7950 */ /* 0x000fec0003c3ffff */
.L_x_69:
[----:B------:R-:W-:-:S00]  /*5c50*/  BRA `(.L_x_69) ;  /* 0xfffffffc00fc7947 */ /* 0x000fc0000383ffff */
[----:B------:R-:W-:-:S00]  /*5c60*/  NOP ;  /* 0x0000000000007918 */ /* 0x000fc00000000000 */
        /* <DEDUP_REMOVED lines=9> */
.L_x_120:


//--------------------- .text._Z19boundary_correctionPdS_S_S_S_S_PKdiiiiddd --------------------------
	.section	.text._Z19boundary_correctionPdS_S_S_S_S_PKdiiiiddd,"ax",@progbits
	.align	128
        .global         _Z19boundary_correctionPdS_S_S_S_S_PKdiiiiddd
        .type           _Z19boundary_correctionPdS_S_S_S_S_PKdiiiiddd,@function
        .size           _Z19boundary_correctionPdS_S_S_S_S_PKdiiiiddd,(.L_x_123 - _Z19boundary_correctionPdS_S_S_S_S_PKdiiiiddd)
        .other          _Z19boundary_correctionPdS_S_S_S_S_PKdiiiiddd,@"STO_CUDA_ENTRY STV_DEFAULT"
_Z19boundary_correctionPdS_S_S_S_S_PKdiiiiddd:
.text._Z19boundary_correctionPdS_S_S_S_S_PKdiiiiddd:
        /* <DEDUP_REMOVED lines=15> */
[----:B---3--:R-:W-:Y:S01]  /*00f0*/  ISETP.GE.OR P0, PT, R2, UR7, P0 ;  /* 0x0000000702007c0c */ /* 0x008fe20008706670 */
[----:B----4-:R-:W-:-:S05]  /*0100*/  IMAD R3, R4, UR6, R7 ;  /* 0x0000000604037c24 */ /* 0x010fca000f8e0207 */
[----:B------:R-:W-:-:S13]  /*0110*/  ISETP.GE.OR P0, PT, R3, UR9, P0 ;  /* 0x0000000903007c0c */ /* 0x000fda0008706670 */
[----:B------:R-:W-:Y:S05]  /*0120*/  @P0 EXIT ;  /* 0x000000000000094d */ /* 0x000fea0003800000 */
[----:B------:R-:W0:Y:S01]  /*0130*/  I2F.F64.U32 R6, R0 ;  /* 0x0000000000067312 */ /* 0x000e220000201800 */
[----:B------:R-:W-:Y:S01]  /*0140*/  VIADD R14, R0, 0x1 ;  /* 0x00000001000e7836 */ /* 0x000fe20000000000 */
[----:B------:R-:W-:Y:S01]  /*0150*/  UIADD3 UR5, UPT, UPT, UR8, -0x1, URZ ;  /* 0xffffffff08057890 */ /* 0x000fe2000fffe0ff */
[----:B------:R-:W-:Y:S01]  /*0160*/  IMAD.MOV.U32 R12, RZ, RZ, RZ ;  /* 0x000000ffff0c7224 */ /* 0x000fe200078e00ff */
[----:B------:R-:W-:Y:S01]  /*0170*/  UIADD3 UR4, UPT, UPT, UR9, -0x1, URZ ;  /* 0xffffffff09047890 */ /* 0x000fe2000fffe0ff */
[----:B------:R-:W-:-:S03]  /*0180*/  IMAD.MOV.U32 R20, RZ, RZ, RZ ;  /* 0x000000ffff147224 */ /* 0x000fc600078e00ff */
[----:B------:R-:W1:Y:S01]  /*0190*/  I2F.F64 R4, R2 ;  /* 0x0000000200047312 */ /* 0x000e620000201c00 */
[----:B0-----:R-:W-:-:S07]  /*01a0*/  DSETP.MAX.AND P2, P3, RZ, R6, PT ;  /* 0x00000006ff00722a */ /* 0x001fce0003b4f000 */
[----:B------:R-:W0:Y:S01]  /*01b0*/  I2F.F64.U32 R8, R3 ;  /* 0x0000000300087312 */ /* 0x000e220000201800 */
[----:B------:R-:W-:-:S05]  /*01c0*/  IMAD.MOV.U32 R13, RZ, RZ, R6 ;  /* 0x000000ffff0d7224 */ /* 0x000fca00078e0006 */
[----:B------:R-:W-:Y:S01]  /*01d0*/  SEL R12, R12, R13, P2 ;  /* 0x0000000d0c0c7207 */ /* 0x000fe20001000000 */
[----:B-1----:R-:W-:Y:S01]  /*01e0*/  DSETP.MAX.AND P0, P1, RZ, R4, PT ;  /* 0x00000004ff00722a */ /* 0x002fe2000390f000 */
[----:B------:R-:W1:Y:S01]  /*01f0*/  I2F.F64.U32 R14, R14 ;  /* 0x0000000e000e7312 */ /* 0x000e620000201800 */
[----:B------:R-:W-:Y:S02]  /*0200*/  IMAD.MOV.U32 R6, RZ, RZ, R4 ;  /* 0x000000ffff067224 */ /* 0x000fe400078e0004 */
[----:B------:R-:W-:Y:S01]  /*0210*/  IMAD.MOV.U32 R4, RZ, RZ, RZ ;  /* 0x000000ffff047224 */ /* 0x000fe200078e00ff */
[----:B0-----:R-:W-:-:S04]  /*0220*/  DSETP.MAX.AND P4, P5, RZ, R8, PT ;  /* 0x00000008ff00722a */ /* 0x001fc80003d8f000 */
[----:B------:R-:W0:Y:S01]  /*0230*/  I2F.F64.U32 R16, UR5 ;  /* 0x0000000500107d12 */ /* 0x000e220008201800 */
[C---:B------:R-:W-:Y:S01]  /*0240*/  FSEL R19, R4.reuse, R7, P2 ;  /* 0x0000000704137208 */ /* 0x040fe20001000000 */
[----:B------:R-:W-:Y:S01]  /*0250*/  IMAD.MOV.U32 R21, RZ, RZ, R8 ;  /* 0x000000ffff157224 */ /* 0x000fe200078e0008 */
[----:B------:R-:W-:Y:S01]  /*0260*/  @P3 LOP3.LUT R19, R7, 0x80000, RZ, 0xfc, !PT ;  /* 0x0008000007133812 */ /* 0x000fe200078efcff */
[----:B------:R-:W-:Y:S01]  /*0270*/  UIADD3 UR5, UPT, UPT, UR7, -0x1, URZ ;  /* 0xffffffff07057890 */ /* 0x000fe2000fffe0ff */
[----:B------:R-:W-:Y:S01]  /*0280*/  FSEL R7, R4, R9, P4 ;  /* 0x0000000904077208 */ /* 0x000fe20002000000 */
[----:B-1----:R-:W-:Y:S01]  /*0290*/  DSETP.MAX.AND P3, P2, RZ, R14, PT ;  /* 0x0000000eff00722a */ /* 0x002fe20003a6f000 */
[----:B------:R-:W-:Y:S01]  /*02a0*/  MOV R23, R14 ;  /* 0x0000000e00177202 */ /* 0x000fe20000000f00 */
[----:B------:R-:W-:Y:S01]  /*02b0*/  IMAD.MOV.U32 R14, RZ, RZ, RZ ;  /* 0x000000ffff0e7224 */ /* 0x000fe200078e00ff */
[----:B------:R-:W1:Y:S01]  /*02c0*/  I2F.F64.U32 R10, UR4 ;  /* 0x00000004000a7d12 */ /* 0x000e620008201800 */
[----:B------:R-:W-:-:S02]  /*02d0*/  IMAD.MOV.U32 R13, RZ, RZ, R19 ;  /* 0x000000ffff0d7224 */ /* 0x000fc400078e0013 */
[----:B------:R-:W-:Y:S01]  /*02e0*/  IMAD.MOV.U32 R25, RZ, RZ, R15 ;  /* 0x000000ffff197224 */ /* 0x000fe200078e000f */
[----:B------:R-:W-:Y:S02]  /*02f0*/  SEL R14, R14, R21, P4 ;  /* 0x000000150e0e7207 */ /* 0x000fe40002000000 */
[----:B------:R-:W-:Y:S01]  /*0300*/  @P5 LOP3.LUT R7, R9, 0x80000, RZ, 0xfc, !PT ;  /* 0x0008000009075812 */ /* 0x000fe200078efcff */
[----:B0-----:R-:W-:Y:S01]  /*0310*/  DSETP.GT.AND P4, PT, R12, R16, PT ;  /* 0x000000100c00722a */ /* 0x001fe20003f84000 */
[----:B------:R-:W-:Y:S01]  /*0320*/  FSEL R21, R4, R25, P3 ;  /* 0x0000001904157208 */ /* 0x000fe20001800000 */
[----:B------:R-:W0:Y:S01]  /*0330*/  I2F.F64 R8, UR5 ;  /* 0x0000000500087d12 */ /* 0x000e220008201c00 */
[----:B------:R-:W2:Y:S01]  /*0340*/  LDCU.64 UR4, c[0x0][0x358] ;  /* 0x00006b00ff0477ac */ /* 0x000ea20008000a00 */
[----:B------:R-:W-:Y:S01]  /*0350*/  @P2 LOP3.LUT R21, R25, 0x80000, RZ, 0xfc, !PT ;  /* 0x0008000019152812 */ /* 0x000fe200078efcff */
[----:B------:R-:W-:Y:S01]  /*0360*/  IMAD.MOV.U32 R15, RZ, RZ, R7 ;  /* 0x000000ffff0f7224 */ /* 0x000fe200078e0007 */
[----:B------:R-:W-:Y:S01]  /*0370*/  FSEL R18, R16, R12, P4 ;  /* 0x0000000c10127208 */ /* 0x000fe20002000000 */
[----:B------:R-:W-:Y:S01]  /*0380*/  IMAD.MOV.U32 R12, RZ, RZ, RZ ;  /* 0x000000ffff0c7224 */ /* 0x000fe200078e00ff */
[----:B------:R-:W-:Y:S01]  /*0390*/  FSEL R19, R17, R13, P4 ;  /* 0x0000000d11137208 */ /* 0x000fe20002000000 */
[----:B------:R-:W-:Y:S01]  /*03a0*/  IMAD.MOV.U32 R7, RZ, RZ, RZ ;  /* 0x000000ffff077224 */ /* 0x000fe200078e00ff */
[----:B------:R-:W-:Y:S01]  /*03b0*/  FSEL R25, R20, R5, P0 ;  /* 0x0000000514197208 */ /* 0x000fe20000000000 */
[----:B-1----:R-:W-:Y:S01]  /*03c0*/  DSETP.GT.AND P5, PT, R14, R10, PT ;  /* 0x0000000a0e00722a */ /* 0x002fe20003fa4000 */
[----:B------:R-:W-:Y:S01]  /*03d0*/  SEL R12, R12, R23, P3 ;  /* 0x000000170c0c7207 */ /* 0x000fe20001800000 */
[----:B------:R1:W-:Y:S01]  /*03e0*/  F2I.F64.TRUNC R4, R18 ;  /* 0x0000001200047311 */ /* 0x0003e2000030d100 */
[----:B------:R-:W-:-:S02]  /*03f0*/  MOV R13, R21 ;  /* 0x00000015000d7202 */ /* 0x000fc40000000f00 */
[----:B------:R-:W-:Y:S02]  /*0400*/  @P1 LOP3.LUT R25, R5, 0x80000, RZ, 0xfc, !PT ;  /* 0x0008000005191812 */ /* 0x000fe400078efcff */
[----:B------:R-:W-:Y:S02]  /*0410*/  SEL R6, R7, R6, P0 ;  /* 0x0000000607067207 */ /* 0x000fe40000000000 */
[----:B------:R-:W-:Y:S01]  /*0420*/  DSETP.GT.AND P2, PT, R12, R16, PT ;  /* 0x000000100c00722a */ /* 0x000fe20003f44000 */
[----:B------:R-:W-:Y:S01]  /*0430*/  IMAD.MOV.U32 R7, RZ, RZ, R25 ;  /* 0x000000ffff077224 */ /* 0x000fe200078e0019 */
[----:B------:R-:W-:Y:S01]  /*0440*/  FSEL R14, R10, R14, P5 ;  /* 0x0000000e0a0e7208 */ /* 0x000fe20002800000 */
[----:B-1----:R-:W1:Y:S01]  /*0450*/  LDC.64 R18, c[0x0][0x3b0] ;  /* 0x0000ec00ff127b82 */ /* 0x002e620000000a00 */
[----:B------:R-:W-:Y:S02]  /*0460*/  FSEL R15, R11, R15, P5 ;  /* 0x0000000f0b0f7208 */ /* 0x000fe40002800000 */
[----:B------:R-:W-:Y:S01]  /*0470*/  FSEL R22, R16, R12, P2 ;  /* 0x0000000c10167208 */ /* 0x000fe20001000000 */
[----:B0-----:R-:W-:Y:S01]  /*0480*/  DSETP.GT.AND P0, PT, R6, R8, PT ;  /* 0x000000080600722a */ /* 0x001fe20003f04000 */
[----:B------:R-:W-:Y:S01]  /*0490*/  FSEL R23, R17, R13, P2 ;  /* 0x0000000d11177208 */ /* 0x000fe20001000000 */
[----:B------:R-:W0:Y:S04]  /*04a0*/  F2I.F64.TRUNC R21, R14 ;  /* 0x0000000e00157311 */ /* 0x000e28000030d100 */
[----:B------:R-:W-:-:S02]  /*04b0*/  FSEL R24, R8, R6, P0 ;  /* 0x0000000608187208 */ /* 0x000fc40000000000 */
[----:B------:R-:W-:Y:S02]  /*04c0*/  FSEL R25, R9, R7, P0 ;  /* 0x0000000709197208 */ /* 0x000fe40000000000 */
[----:B------:R-:W3:Y:S01]  /*04d0*/  F2I.F64.TRUNC R22, R22 ;  /* 0x0000001600167311 */ /* 0x000ee2000030d100 */
[----:B0-----:R-:W-:-:S07]  /*04e0*/  IMAD R6, R21, UR8, R4 ;  /* 0x0000000815067c24 */ /* 0x001fce000f8e0204 */
[----:B------:R-:W0:Y:S01]  /*04f0*/  F2I.F64.TRUNC R5, R24 ;  /* 0x0000001800057311 */ /* 0x000e22000030d100 */
[----:B---3--:R-:W-:Y:S02]  /*0500*/  IMAD R40, R21, UR8, R22 ;  /* 0x0000000815287c24 */ /* 0x008fe4000f8e0216 */
[--C-:B0-----:R-:W-:Y:S02]  /*0510*/  IMAD R7, R6, UR7, R5.reuse ;  /* 0x0000000706077c24 */ /* 0x101fe4000f8e0205 */
[----:B------:R-:W-:Y:S02]  /*0520*/  IMAD R40, R40, UR7, R5 ;  /* 0x0000000728287c24 */ /* 0x000fe4000f8e0205 */
[----:B-1----:R-:W-:-:S04]  /*0530*/  IMAD.WIDE R12, R7, 0x8, R18 ;  /* 0x00000008070c7825 */ /* 0x002fc800078e0212 */
[----:B------:R-:W-:Y:S02]  /*0540*/  IMAD.WIDE R14, R40, 0x8, R18 ;  /* 0x00000008280e7825 */ /* 0x000fe400078e0212 */
[----:B--2---:R-:W2:Y:S04]  /*0550*/  LDG.E.64 R12, desc[UR4][R12.64] ;  /* 0x000000040c0c7981 */ /* 0x004ea8000c1e1b00 */
[----:B------:R-:W2:Y:S01]  /*0560*/  LDG.E.64 R14, desc[UR4][R14.64] ;  /* 0x000000040e0e7981 */ /* 0x000ea2000c1e1b00 */
[----:B------:R-:W-:Y:S01]  /*0570*/  BSSY.RECONVERGENT B0, `(.L_x_70) ;  /* 0x00000b8000007945 */ /* 0x000fe20003800200 */
[----:B--2---:R-:W-:-:S08]  /*0580*/  DMUL R22, R12, R14 ;  /* 0x0000000e0c167228 */ /* 0x004fd00000000000 */
[----:B------:R-:W-:-:S14]  /*0590*/  DSETP.GEU.AND P0, PT, R22, RZ, PT ;  /* 0x000000ff1600722a */ /* 0x000fdc0003f0e000 */
[----:B------:R-:W-:Y:S05]  /*05a0*/  @P0 BRA `(.L_x_71) ;  /* 0x0000000800d00947 */ /* 0x000fea0003800000 */
[C---:B------:R-:W-:Y:S02]  /*05b0*/  VIADD R20, R0.reuse, 0x2 ;  /* 0x0000000200147836 */ /* 0x040fe40000000000 */
[----:B------:R-:W-:Y:S01]  /*05c0*/  VIADD R24, R0, 0xffffffff ;  /* 0xffffffff00187836 */ /* 0x000fe20000000000 */
[----:B------:R-:W-:Y:S01]  /*05d0*/  MOV R0, RZ ;  /* 0x000000ff00007202 */ /* 0x000fe20000000f00 */
[----:B------:R-:W0:Y:S08]  /*05e0*/  I2F.F64.U32 R22, R20 ;  /* 0x0000001400167312 */ /* 0x000e300000201800 */
[----:B------:R-:W1:Y:S01]  /*05f0*/  I2F.F64 R24, R24 ;  /* 0x0000001800187312 */ /* 0x000e620000201c00 */
[----:B0-----:R-:W-:Y:S01]  /*0600*/  DSETP.MAX.AND P2, P3, RZ, R22, PT ;  /* 0x00000016ff00722a */ /* 0x001fe20003b4f000 */
[----:B------:R-:W-:-:S02]  /*0610*/  IMAD.MOV.U32 R27, RZ, RZ, R22 ;  /* 0x000000ffff1b7224 */ /* 0x000fc400078e0016 */
[----:B------:R-:W-:-:S03]  /*0620*/  IMAD.MOV.U32 R22, RZ, RZ, RZ ;  /* 0x000000ffff167224 */ /* 0x000fc600078e00ff */
[----:B------:R-:W-:Y:S01]  /*0630*/  FSEL R31, R0, R23, P2 ;  /* 0x00000017001f7208 */ /* 0x000fe20001000000 */
[----:B-1----:R-:W-:Y:S01]  /*0640*/  DSETP.MAX.AND P0, P1, RZ, R24, PT ;  /* 0x00000018ff00722a */ /* 0x002fe2000390f000 */
[----:B------:R-:W-:Y:S01]  /*0650*/  SEL R22, R22, R27, P2 ;  /* 0x0000001b16167207 */ /* 0x000fe20001000000 */
[----:B------:R-:W-:-:S05]  /*0660*/  IMAD.MOV.U32 R27, RZ, RZ, R25 ;  /* 0x000000ffff1b7224 */ /* 0x000fca00078e0019 */
[----:B------:R-:W-:Y:S01]  /*0670*/  @P3 LOP3.LUT R31, R23, 0x80000, RZ, 0xfc, !PT ;  /* 0x00080000171f3812 */ /* 0x000fe200078efcff */
[----:B------:R-:W-:Y:S01]  /*0680*/  IMAD.MOV.U32 R23, RZ, RZ, R24 ;  /* 0x000000ffff177224 */ /* 0x000fe200078e0018 */
[----:B------:R-:W-:Y:S01]  /*0690*/  FSEL R29, R0, R27, P0 ;  /* 0x0000001b001d7208 */ /* 0x000fe20000000000 */
[----:B------:R-:W-:-:S05]  /*06a0*/  IMAD.MOV.U32 R24, RZ, RZ, RZ ;  /* 0x000000ffff187224 */ /* 0x000fca00078e00ff */
[----:B------:R-:W-:Y:S01]  /*06b0*/  SEL R24, R24, R23, P0 ;  /* 0x0000001718187207 */ /* 0x000fe20000000000 */
[----:B------:R-:W-:Y:S01]  /*06c0*/  IMAD.MOV.U32 R23, RZ, RZ, R31 ;  /* 0x000000ffff177224 */ /* 0x000fe200078e001f */
[----:B------:R-:W-:-:S05]  /*06d0*/  @P1 LOP3.LUT R29, R27, 0x80000, RZ, 0xfc, !PT ;  /* 0x000800001b1d1812 */ /* 0x000fca00078efcff */
[----:B------:R-:W-:Y:S01]  /*06e0*/  DSETP.GT.AND P0, PT, R22, R16, PT ;  /* 0x000000101600722a */ /* 0x000fe20003f04000 */
[----:B------:R-:W-:-:S05]  /*06f0*/  IMAD.MOV.U32 R25, RZ, RZ, R29 ;  /* 0x000000ffff197224 */ /* 0x000fca00078e001d */
[----:B------:R-:W-:Y:S02]  /*0700*/  FSEL R22, R16, R22, P0 ;  /* 0x0000001610167208 */ /* 0x000fe40000000000 */
[----:B------:R-:W-:Y:S01]  /*0710*/  FSEL R23, R17, R23, P0 ;  /* 0x0000001711177208 */ /* 0x000fe20000000000 */
[----:B------:R-:W-:-:S03]  /*0720*/  DSETP.GT.AND P0, PT, R24, R16, PT ;  /* 0x000000101800722a */ /* 0x000fc60003f04000 */
[----:B------:R-:W0:Y:S03]  /*0730*/  F2I.F64.TRUNC R22, R22 ;  /* 0x0000001600167311 */ /* 0x000e26000030d100 */
[----:B------:R-:W-:Y:S02]  /*0740*/  FSEL R24, R16, R24, P0 ;  /* 0x0000001810187208 */ /* 0x000fe40000000000 */
[----:B------:R-:W-:-:S04]  /*0750*/  FSEL R25, R17, R25, P0 ;  /* 0x0000001911197208 */ /* 0x000fc80000000000 */
[----:B------:R-:W1:Y:S01]  /*0760*/  F2I.F64.TRUNC R24, R24 ;  /* 0x0000001800187311 */ /* 0x000e62000030d100 */
[----:B0-----:R-:W-:-:S04]  /*0770*/  IMAD R0, R21, UR8, R22 ;  /* 0x0000000815007c24 */ /* 0x001fc8000f8e0216 */
[----:B------:R-:W-:-:S04]  /*0780*/  IMAD R17, R0, UR7, R5 ;  /* 0x0000000700117c24 */ /* 0x000fc8000f8e0205 */
[----:B------:R-:W-:-:S04]  /*0790*/  IMAD.WIDE R16, R17, 0x8, R18 ;  /* 0x0000000811107825 */ /* 0x000fc800078e0212 */
[----:B-1----:R-:W-:Y:S02]  /*07a0*/  IMAD R0, R21, UR8, R24 ;  /* 0x0000000815007c24 */ /* 0x002fe4000f8e0218 */
[----:B------:R-:W2:Y:S02]  /*07b0*/  LDG.E.64 R16, desc[UR4][R16.64] ;  /* 0x0000000410107981 */ /* 0x000ea4000c1e1b00 */
[----:B------:R-:W-:-:S04]  /*07c0*/  IMAD R21, R0, UR7, R5 ;  /* 0x0000000700157c24 */ /* 0x000fc8000f8e0205 */
[----:B------:R-:W-:-:S06]  /*07d0*/  IMAD.WIDE R18, R21, 0x8, R18 ;  /* 0x0000000815127825 */ /* 0x000fcc00078e0212 */
[----:B------:R-:W3:Y:S01]  /*07e0*/  LDG.E.64 R18, desc[UR4][R18.64] ;  /* 0x0000000412127981 */ /* 0x000ee2000c1e1b00 */
[----:B------:R-:W-:Y:S02]  /*07f0*/  DADD R20, R12, R12 ;  /* 0x000000000c147229 */ /* 0x000fe4000000000c */
[----:B------:R-:W-:-:S06]  /*0800*/  DADD R22, R14, R14 ;  /* 0x000000000e167229 */ /* 0x000fcc000000000e */
[----:B------:R-:W-:Y:S01]  /*0810*/  DADD R20, R14, -R20 ;  /* 0x000000000e147229 */ /* 0x000fe20000000814 */
[----:B------:R-:W-:Y:S01]  /*0820*/  UMOV UR10, 0xe826d695 ;  /* 0xe826d695000a7882 */ /* 0x000fe20000000000 */
[----:B------:R-:W-:Y:S01]  /*0830*/  UMOV UR11, 0x3e112e0b ;  /* 0x3e112e0b000b7882 */ /* 0x000fe20000000000 */
[----:B------:R-:W-:Y:S01]  /*0840*/  BSSY.RECONVERGENT B1, `(.L_x_72) ;  /* 0x0000082000017945 */ /* 0x000fe20003800200 */
[----:B--2---:R-:W-:-:S08]  /*0850*/  DADD R22, R16, -R22 ;  /* 0x0000000010167229 */ /* 0x004fd00000000816 */
[----:B------:R-:W-:Y:S02]  /*0860*/  DADD R22, R12, R22 ;  /* 0x000000000c167229 */ /* 0x000fe40000000016 */
[----:B---3--:R-:W-:-:S08]  /*0870*/  DADD R20, R18, R20 ;  /* 0x0000000012147229 */ /* 0x008fd00000000014 */
[C---:B------:R-:W-:Y:S02]  /*0880*/  DMUL R24, R20.reuse, R22 ;  /* 0x0000001614187228 */ /* 0x040fe40000000000 */
[----:B------:R-:W-:-:S06]  /*0890*/  DSETP.GEU.AND P1, PT, |R20|, |R22|, PT ;  /* 0x400000161400722a */ /* 0x000fcc0003f2e200 */
[----:B------:R-:W-:Y:S01]  /*08a0*/  DSETP.GEU.AND P0, PT, R24, RZ, PT ;  /* 0x000000ff1800722a */ /* 0x000fe20003f0e000 */
[----:B------:R-:W-:Y:S02]  /*08b0*/  FSEL R16, R20, R22, !P1 ;  /* 0x0000001614107208 */ /* 0x000fe40004800000 */
[----:B------:R-:W-:-:S03]  /*08c0*/  FSEL R20, R21, R23, !P1 ;  /* 0x0000001715147208 */ /* 0x000fc60004800000 */
[----:B------:R-:W-:Y:S02]  /*08d0*/  FSEL R16, R16, RZ, P0 ;  /* 0x000000ff10107208 */ /* 0x000fe40000000000 */
[----:B------:R-:W-:-:S06]  /*08e0*/  FSEL R17, R20, RZ, P0 ;  /* 0x000000ff14117208 */ /* 0x000fcc0000000000 */
[----:B------:R-:W-:-:S14]  /*08f0*/  DSETP.GT.AND P0, PT, |R16|, UR10, PT ;  /* 0x0000000a10007e2a */ /* 0x000fdc000bf04200 */
[----:B------:R-:W-:Y:S05]  /*0900*/  @!P0 BRA `(.L_x_73) ;  /* 0x0000000400688947 */ /* 0x000fea0003800000 */
[----:B------:R-:W-:Y:S01]  /*0910*/  DFMA R18, R16, 0.5, -R12 ;  /* 0x3fe000001012782b */ /* 0x000fe2000000080c */
[----:B------:R-:W-:Y:S01]  /*0920*/  BSSY.RECONVERGENT B2, `(.L_x_74) ;  /* 0x0000006000027945 */ /* 0x000fe20003800200 */
[----:B------:R-:W-:-:S06]  /*0930*/  MOV R0, 0x980 ;  /* 0x0000098000007802 */ /* 0x000fcc0000000f00 */
[----:B------:R-:W-:-:S08]  /*0940*/  DADD R18, -R14, R18 ;  /* 0x000000000e127229 */ /* 0x000fd00000000112 */
[----:B------:R-:W-:-:S10]  /*0950*/  DADD R22, -RZ, |R18| ;  /* 0x00000000ff167229 */ /* 0x000fd40000000512 */
[----:B------:R-:W-:-:S07]  /*0960*/  IMAD.MOV.U32 R41, RZ, RZ, R23 ;  /* 0x000000ffff297224 */ /* 0x000fce00078e0017 */
[----:B------:R-:W-:Y:S05]  /*0970*/  CALL.REL.NOINC `($_Z19boundary_correctionPdS_S_S_S_S_PKdiiiiddd$__internal_accurate_pow) ;  /* 0x00000028001c7944 */ /* 0x000fea0003c00000 */
[----:B------:R-:W-:Y:S05]  /*0980*/  BSYNC.RECONVERGENT B2 ;  /* 0x0000000000027941 */ /* 0x000fea0003800200 */
.L_x_74:
[C---:B------:R-:W-:Y:S01]  /*0990*/  DADD R20, R18.reuse, 2 ;  /* 0x4000000012147429 */ /* 0x040fe20000000000 */
[----:B------:R-:W-:Y:S01]  /*09a0*/  BSSY.RECONVERGENT B2, `(.L_x_75) ;  /* 0x000000e000027945 */ /* 0x000fe20003800200 */
[C---:B------:R-:W-:Y:S02]  /*09b0*/  DSETP.NEU.AND P0, PT, R18.reuse, RZ, PT ;  /* 0x000000ff1200722a */ /* 0x040fe40003f0d000 */
[----:B------:R-:W-:-:S06]  /*09c0*/  DSETP.NEU.AND P2, PT, R18, 1, PT ;  /* 0x3ff000001200742a */ /* 0x000fcc0003f4d000 */
[----:B------:R-:W-:-:S04]  /*09d0*/  LOP3.LUT R20, R21, 0x7ff00000, RZ, 0xc0, !PT ;  /* 0x7ff0000015147812 */ /* 0x000fc800078ec0ff */
[----:B------:R-:W-:Y:S01]  /*09e0*/  ISETP.NE.AND P1, PT, R20, 0x7ff00000, PT ;  /* 0x7ff000001400780c */ /* 0x000fe20003f25270 */
[----:B------:R-:W-:Y:S01]  /*09f0*/  DMUL R20, R12, -4 ;  /* 0xc01000000c147828 */ /* 0x000fe20000000000 */
[----:B------:R-:W-:-:S11]  /*0a00*/  @!P0 CS2R R22, SRZ ;  /* 0x0000000000168805 */ /* 0x000fd6000001ff00 */
[----:B------:R-:W-:Y:S05]  /*0a10*/  @P1 BRA `(.L_x_76) ;  /* 0x0000000000181947 */ /* 0x000fea0003800000 */
[----:B------:R-:W-:-:S14]  /*0a20*/  DSETP.NAN.AND P0, PT, R18, R18, PT ;  /* 0x000000121200722a */ /* 0x000fdc0003f08000 */
[----:B------:R-:W-:Y:S01]  /*0a30*/  @P0 DADD R22, R18, 2 ;  /* 0x4000000012160429 */ /* 0x000fe20000000000 */
[----:B------:R-:W-:Y:S10]  /*0a40*/  @P0 BRA `(.L_x_76) ;  /* 0x00000000000c0947 */ /* 0x000ff40003800000 */
[----:B------:R-:W-:-:S14]  /*0a50*/  DSETP.NEU.AND P0, PT, |R18|, +INF , PT ;  /* 0x7ff000001200742a */ /* 0x000fdc0003f0d200 */
[----:B------:R-:W-:Y:S01]  /*0a60*/  @!P0 MOV R22, 0x0 ;  /* 0x0000000000168802 */ /* 0x000fe20000000f00 */
[----:B------:R-:W-:-:S07]  /*0a70*/  @!P0 IMAD.MOV.U32 R23, RZ, RZ, 0x7ff00000 ;  /* 0x7ff00000ff178424 */ /* 0x000fce00078e00ff */
.L_x_76:
[----:B------:R-:W-:Y:S05]  /*0a80*/  BSYNC.RECONVERGENT B2 ;  /* 0x0000000000027941 */ /* 0x000fea0003800200 */
.L_x_75:
[----:B------:R-:W-:Y:S01]  /*0a90*/  FSEL R22, R22, RZ, P2 ;  /* 0x000000ff16167208 */ /* 0x000fe20001000000 */
[----:B------:R-:W-:Y:S01]  /*0aa0*/  IMAD.MOV.U32 R24, RZ, RZ, 0x0 ;  /* 0x00000000ff187424 */ /* 0x000fe200078e00ff */
[----:B------:R-:W-:Y:S01]  /*0ab0*/  FSEL R23, R23, 1.875, P2 ;  /* 0x3ff0000017177808 */ /* 0x000fe20001000000 */
[----:B------:R-:W-:Y:S01]  /*0ac0*/  IMAD.MOV.U32 R25, RZ, RZ, 0x3fd80000 ;  /* 0x3fd80000ff197424 */ /* 0x000fe200078e00ff */
[----:B------:R-:W-:Y:S04]  /*0ad0*/  BSSY.RECONVERGENT B2, `(.L_x_77) ;  /* 0x000001d000027945 */ /* 0x000fe80003800200 */
[----:B------:R-:W-:Y:S02]  /*0ae0*/  DFMA R22, R14, R20, R22 ;  /* 0x000000140e16722b */ /* 0x000fe40000000016 */
[----:B------:R-:W-:-:S04]  /*0af0*/  DADD R14, R12, -R14 ;  /* 0x000000000c0e7229 */ /* 0x000fc8000000080e */
[----:B------:R-:W0:Y:S04]  /*0b00*/  MUFU.RSQ64H R19, R23 ;  /* 0x0000001700137308 */ /* 0x000e280000001c00 */
[----:B------:R-:W-:Y:S01]  /*0b10*/  VIADD R18, R23, 0xfcb00000 ;  /* 0xfcb0000017127836 */ /* 0x000fe20000000000 */
[----:B------:R-:W-:-:S04]  /*0b20*/  DSETP.GT.AND P0, PT, R14, RZ, PT ;  /* 0x000000ff0e00722a */ /* 0x000fc80003f04000 */
        /* <DEDUP_REMOVED lines=12> */
[----:B------:R-:W-:Y:S01]  /*0bf0*/  IMAD.MOV.U32 R20, RZ, RZ, R22 ;  /* 0x000000ffff147224 */ /* 0x000fe200078e0016 */
[----:B------:R-:W-:Y:S01]  /*0c00*/  MOV R24, R30 ;  /* 0x0000001e00187202 */ /* 0x000fe20000000f00 */
[----:B------:R-:W-:Y:S01]  /*0c10*/  IMAD.MOV.U32 R25, RZ, RZ, R23 ;  /* 0x000000ffff197224 */ /* 0x000fe200078e0017 */
[----:B------:R-:W-:Y:S01]  /*0c20*/  MOV R0, 0xc80 ;  /* 0x00000c8000007802 */ /* 0x000fe20000000f00 */
[----:B------:R-:W-:Y:S02]  /*0c30*/  IMAD.MOV.U32 R22, RZ, RZ, R28 ;  /* 0x000000ffff167224 */ /* 0x000fe400078e001c */
[----:B------:R-:W-:Y:S02]  /*0c40*/  IMAD.MOV.U32 R23, RZ, RZ, R29 ;  /* 0x000000ffff177224 */ /* 0x000fe400078e001d */
[----:B------:R-:W-:Y:S02]  /*0c50*/  IMAD.MOV.U32 R28, RZ, RZ, R18 ;  /* 0x000000ffff1c7224 */ /* 0x000fe400078e0012 */
[----:B------:R-:W-:-:S07]  /*0c60*/  IMAD.MOV.U32 R29, RZ, RZ, R21 ;  /* 0x000000ffff1d7224 */ /* 0x000fce00078e0015 */
[----:B------:R-:W-:Y:S05]  /*0c70*/  CALL.REL.NOINC `($__internal_3_$__cuda_sm20_dsqrt_rn_f64_mediumpath_v1) ;  /* 0x0000002000b47944 */ /* 0x000fea0003c00000 */
[----:B------:R-:W-:Y:S01]  /*0c80*/  MOV R24, R22 ;  /* 0x0000001600187202 */ /* 0x000fe20000000f00 */
[----:B------:R-:W-:-:S07]  /*0c90*/  IMAD.MOV.U32 R25, RZ, RZ, R23 ;  /* 0x000000ffff197224 */ /* 0x000fce00078e0017 */
.L_x_78:
[----:B------:R-:W-:Y:S05]  /*0ca0*/  BSYNC.RECONVERGENT B2 ;  /* 0x0000000000027941 */ /* 0x000fea0003800200 */
.L_x_77:
[----:B------:R-:W0:Y:S01]  /*0cb0*/  MUFU.RCP64H R19, R17 ;  /* 0x0000001100137308 */ /* 0x000e220000001800 */
[----:B------:R-:W-:Y:S01]  /*0cc0*/  IMAD.MOV.U32 R18, RZ, RZ, 0x1 ;  /* 0x00000001ff127424 */ /* 0x000fe200078e00ff */
[----:B------:R-:W-:Y:S01]  /*0cd0*/  DADD R22, -RZ, -R24 ;  /* 0x00000000ff167229 */ /* 0x000fe20000000918 */
[----:B------:R-:W-:Y:S09]  /*0ce0*/  BSSY.RECONVERGENT B2, `(.L_x_79) ;  /* 0x0000018000027945 */ /* 0x000ff20003800200 */
[----:B------:R-:W-:-:S02]  /*0cf0*/  FSEL R22, R24, R22, P0 ;  /* 0x0000001618167208 */ /* 0x000fc40000000000 */
[----:B------:R-:W-:Y:S01]  /*0d00*/  FSEL R23, R25, R23, P0 ;  /* 0x0000001719177208 */ /* 0x000fe20000000000 */
[----:B0-----:R-:W-:-:S05]  /*0d10*/  DFMA R20, -R16, R18, 1 ;  /* 0x3ff000001014742b */ /* 0x001fca0000000112 */
[----:B------:R-:W-:-:S03]  /*0d20*/  DADD R22, R14, -R22 ;  /* 0x000000000e167229 */ /* 0x000fc60000000816 */
[----:B------:R-:W-:-:S07]  /*0d30*/  DFMA R20, R20, R20, R20 ;  /* 0x000000141414722b */ /* 0x000fce0000000014 */
[----:B------:R-:W-:Y:S01]  /*0d40*/  FSETP.GEU.AND P1, PT, |R23|, 6.5827683646048100446e-37, PT ;  /* 0x036000001700780b */ /* 0x000fe20003f2e200 */
[----:B------:R-:W-:-:S08]  /*0d50*/  DFMA R20, R18, R20, R18 ;  /* 0x000000141214722b */ /* 0x000fd00000000012 */
[----:B------:R-:W-:-:S08]  /*0d60*/  DFMA R18, -R16, R20, 1 ;  /* 0x3ff000001012742b */ /* 0x000fd00000000114 */
        /* <DEDUP_REMOVED lines=12> */
[----:B------:R-:W-:Y:S05]  /*0e30*/  CALL.REL.NOINC `($__internal_2_$__cuda_sm20_div_rn_f64_full) ;  /* 0x0000001800d87944 */ /* 0x000fea0003c00000 */
[----:B------:R-:W-:Y:S01]  /*0e40*/  MOV R14, R26 ;  /* 0x0000001a000e7202 */ /* 0x000fe20000000f00 */
[----:B------:R-:W-:-:S07]  /*0e50*/  IMAD.MOV.U32 R15, RZ, RZ, R27 ;  /* 0x000000ffff0f7224 */ /* 0x000fce00078e001b */
.L_x_80:
[----:B------:R-:W-:Y:S05]  /*0e60*/  BSYNC.RECONVERGENT B2 ;  /* 0x0000000000027941 */ /* 0x000fea0003800200 */
.L_x_79:
[----:B------:R-:W0:Y:S01]  /*0e70*/  LDCU.64 UR10, c[0x0][0x3c8] ;  /* 0x00007900ff0a77ac */ /* 0x000e220008000a00 */
[----:B------:R-:W-:-:S08]  /*0e80*/  DADD R14, R14, 0.5 ;  /* 0x3fe000000e0e7429 */ /* 0x000fd00000000000 */
[----:B0-----:R-:W-:Y:S01]  /*0e90*/  DMUL R14, R14, UR10 ;  /* 0x0000000a0e0e7c28 */ /* 0x001fe20008000000 */
[----:B------:R-:W-:Y:S10]  /*0ea0*/  BRA `(.L_x_81) ;  /* 0x00000000006c7947 */ /* 0x000ff40003800000 */
.L_x_73:
[----:B------:R-:W-:Y:S01]  /*0eb0*/  DADD R16, R12, -R14 ;  /* 0x000000000c107229 */ /* 0x000fe2000000080e */
[----:B------:R-:W0:Y:S01]  /*0ec0*/  LDCU.64 UR10, c[0x0][0x3c8] ;  /* 0x00007900ff0a77ac */ /* 0x000e220008000a00 */
[----:B------:R-:W-:Y:S01]  /*0ed0*/  IMAD.MOV.U32 R14, RZ, RZ, 0x1 ;  /* 0x00000001ff0e7424 */ /* 0x000fe200078e00ff */
[----:B------:R-:W-:Y:S03]  /*0ee0*/  BSSY.RECONVERGENT B2, `(.L_x_81) ;  /* 0x0000017000027945 */ /* 0x000fe60003800200 */
[----:B------:R-:W1:Y:S02]  /*0ef0*/  MUFU.RCP64H R15, R17 ;  /* 0x00000011000f7308 */ /* 0x000e640000001800 */
[----:B-1----:R-:W-:-:S08]  /*0f00*/  DFMA R18, -R16, R14, 1 ;  /* 0x3ff000001012742b */ /* 0x002fd0000000010e */
[----:B------:R-:W-:-:S08]  /*0f10*/  DFMA R18, R18, R18, R18 ;  /* 0x000000121212722b */ /* 0x000fd00000000012 */
[----:B------:R-:W-:Y:S02]  /*0f20*/  DFMA R14, R14, R18, R14 ;  /* 0x000000120e0e722b */ /* 0x000fe4000000000e */
[----:B0-----:R-:W-:-:S06]  /*0f30*/  DMUL R18, R12, UR10 ;  /* 0x0000000a0c127c28 */ /* 0x001fcc0008000000 */
        /* <DEDUP_REMOVED lines=17> */
.L_x_82:
[----:B------:R-:W-:Y:S05]  /*1050*/  BSYNC.RECONVERGENT B2 ;  /* 0x0000000000027941 */ /* 0x000fea0003800200 */
.L_x_81:
[----:B------:R-:W-:Y:S05]  /*1060*/  BSYNC.RECONVERGENT B1 ;  /* 0x0000000000017941 */ /* 0x000fea0003800200 */
.L_x_72:
[----:B------:R-:W0:Y:S01]  /*1070*/  LDC.64 R16, c[0x0][0x380] ;  /* 0x0000e000ff107b82 */ /* 0x000e220000000a00 */
[----:B------:R-:W1:Y:S07]  /*1080*/  LDCU.64 UR10, c[0x0][0x3c8] ;  /* 0x00007900ff0a77ac */ /* 0x000e6e0008000a00 */
[----:B------:R-:W2:Y:S01]  /*1090*/  LDC.64 R20, c[0x0][0x388] ;  /* 0x0000e200ff147b82 */ /* 0x000ea20000000a00 */
[----:B-1----:R-:W-:Y:S01]  /*10a0*/  DADD R18, -R14, UR10 ;  /* 0x0000000a0e127e29 */ /* 0x002fe20008000100 */
[----:B0-----:R-:W-:-:S05]  /*10b0*/  IMAD.WIDE R16, R7, 0x8, R16 ;  /* 0x0000000807107825 */ /* 0x001fca00078e0210 */
[----:B------:R0:W-:Y:S01]  /*10c0*/  STG.E.64 desc[UR4][R16.64], R14 ;  /* 0x0000000e10007986 */ /* 0x0001e2000c101b04 */
[----:B--2---:R-:W-:-:S05]  /*10d0*/  IMAD.WIDE R40, R40, 0x8, R20 ;  /* 0x0000000828287825 */ /* 0x004fca00078e0214 */
[----:B------:R0:W-:Y:S02]  /*10e0*/  STG.E.64 desc[UR4][R40.64], R18 ;  /* 0x0000001228007986 */ /* 0x0001e4000c101b04 */
.L_x_71:
[----:B------:R-:W-:Y:S05]  /*10f0*/  BSYNC.RECONVERGENT B0 ;  /* 0x0000000000007941 */ /* 0x000fea0003800200 */
.L_x_70:
[----:B------:R-:W-:Y:S01]  /*1100*/  VIADD R0, R2, 0x1 ;  /* 0x0000000102007836 */ /* 0x000fe20000000000 */
[----:B------:R-:W1:Y:S01]  /*1110*/  LDCU UR8, c[0x0][0x3bc] ;  /* 0x00007780ff0877ac */ /* 0x000e620008000800 */
[----:B0-----:R-:W-:Y:S02]  /*1120*/  IMAD.MOV.U32 R16, RZ, RZ, RZ ;  /* 0x000000ffff107224 */ /* 0x001fe400078e00ff */
[----:B------:R-:W0:Y:S02]  /*1130*/  I2F.F64 R14, R0 ;  /* 0x00000000000e7312 */ /* 0x000e240000201c00 */
[----:B0-----:R-:W-:Y:S01]  /*1140*/  DSETP.MAX.AND P0, P1, RZ, R14, PT ;  /* 0x0000000eff00722a */ /* 0x001fe2000390f000 */
[----:B------:R-:W-:-:S05]  /*1150*/  IMAD.MOV.U32 R17, RZ, RZ, R15 ;  /* 0x000000ffff117224 */ /* 0x000fca00078e000f */
[C---:B------:R-:W-:Y:S02]  /*1160*/  FSEL R19, R16.reuse, R17, P0 ;  /* 0x0000001110137208 */ /* 0x040fe40000000000 */
[----:B------:R-:W-:-:S06]  /*1170*/  SEL R14, R16, R14, P0 ;  /* 0x0000000e100e7207 */ /* 0x000fcc0000000000 */
[----:B------:R-:W-:-:S05]  /*1180*/  @P1 LOP3.LUT R19, R17, 0x80000, RZ, 0xfc, !PT ;  /* 0x0008000011131812 */ /* 0x000fca00078efcff */
[----:B------:R-:W-:Y:S02]  /*1190*/  IMAD.MOV.U32 R15, RZ, RZ, R19 ;  /* 0x000000ffff0f7224 */ /* 0x000fe400078e0013 */
[----:B------:R-:W0:Y:S04]  /*11a0*/  LDC.64 R18, c[0x0][0x3b0] ;  /* 0x0000ec00ff127b82 */ /* 0x000e280000000a00 */
[----:B------:R-:W-:-:S06]  /*11b0*/  DSETP.GT.AND P0, PT, R14, R8, PT ;  /* 0x000000080e00722a */ /* 0x000fcc0003f04000 */
[----:B------:R-:W-:Y:S02]  /*11c0*/  FSEL R23, R9, R15, P0 ;  /* 0x0000000f09177208 */ /* 0x000fe40000000000 */
[----:B------:R-:W-:-:S04]  /*11d0*/  FSEL R22, R8, R14, P0 ;  /* 0x0000000e08167208 */ /* 0x000fc80000000000 */
[----:B------:R-:W1:Y:S02]  /*11e0*/  F2I.F64.TRUNC R23, R22 ;  /* 0x0000001600177311 */ /* 0x000e64000030d100 */
[----:B-1----:R-:W-:-:S04]  /*11f0*/  IMAD R16, R6, UR8, R23 ;  /* 0x0000000806107c24 */ /* 0x002fc8000f8e0217 */
[----:B0-----:R-:W-:-:S06]  /*1200*/  IMAD.WIDE R14, R16, 0x8, R18 ;  /* 0x00000008100e7825 */ /* 0x001fcc00078e0212 */
[----:B------:R-:W2:Y:S01]  /*1210*/  LDG.E.64 R14, desc[UR4][R14.64] ;  /* 0x000000040e0e7981 */ /* 0x000ea2000c1e1b00 */
[----:B------:R-:W-:Y:S01]  /*1220*/  BSSY.RECONVERGENT B0, `(.L_x_83) ;  /* 0x00000af000007945 */ /* 0x000fe20003800200 */
[----:B--2---:R-:W-:-:S08]  /*1230*/  DMUL R20, R12, R14 ;  /* 0x0000000e0c147228 */ /* 0x004fd00000000000 */
[----:B------:R-:W-:-:S14]  /*1240*/  DSETP.GEU.AND P0, PT, R20, RZ, PT ;  /* 0x000000ff1400722a */ /* 0x000fdc0003f0e000 */
[----:B------:R-:W-:Y:S05]  /*1250*/  @P0 BRA `(.L_x_84) ;  /* 0x0000000800ac0947 */ /* 0x000fea0003800000 */
[C---:B------:R-:W-:Y:S01]  /*1260*/  VIADD R0, R2.reuse, 0x2 ;  /* 0x0000000202007836 */ /* 0x040fe20000000000 */
[----:B------:R-:W-:Y:S01]  /*1270*/  IADD3 R20, PT, PT, R2, -0x1, RZ ;  /* 0xffffffff02147810 */ /* 0x000fe20007ffe0ff */
[----:B------:R-:W-:Y:S02]  /*1280*/  IMAD.MOV.U32 R2, RZ, RZ, RZ ;  /* 0x000000ffff027224 */ /* 0x000fe400078e00ff */
[----:B------:R0:W1:Y:S08]  /*1290*/  I2F.F64 R22, R0 ;  /* 0x0000000000167312 */ /* 0x0000700000201c00 */
[----:B------:R-:W2:Y:S01]  /*12a0*/  I2F.F64 R20, R20 ;  /* 0x0000001400147312 */ /* 0x000ea20000201c00 */
[----:B0-----:R-:W-:Y:S01]  /*12b0*/  IMAD.MOV.U32 R0, RZ, RZ, RZ ;  /* 0x000000ffff007224 */ /* 0x001fe200078e00ff */
[----:B-1----:R-:W-:Y:S01]  /*12c0*/  DSETP.MAX.AND P2, P3, RZ, R22, PT ;  /* 0x00000016ff00722a */ /* 0x002fe20003b4f000 */
[----:B------:R-:W-:-:S02]  /*12d0*/  IMAD.MOV.U32 R27, RZ, RZ, R23 ;  /* 0x000000ffff1b7224 */ /* 0x000fc400078e0017 */
[----:B------:R-:W-:Y:S02]  /*12e0*/  IMAD.MOV.U32 R17, RZ, RZ, R22 ;  /* 0x000000ffff117224 */ /* 0x000fe400078e0016 */
[----:B------:R-:W-:Y:S01]  /*12f0*/  IMAD.MOV.U32 R22, RZ, RZ, RZ ;  /* 0x000000ffff167224 */ /* 0x000fe200078e00ff */
[----:B------:R-:W-:Y:S01]  /*1300*/  FSEL R29, R2, R27, P2 ;  /* 0x0000001b021d7208 */ /* 0x000fe20001000000 */
[----:B--2---:R-:W-:Y:S01]  /*1310*/  DSETP.MAX.AND P0, P1, RZ, R20, PT ;  /* 0x00000014ff00722a */ /* 0x004fe2000390f000 */
[----:B------:R-:W-:Y:S02]  /*1320*/  IMAD.MOV.U32 R23, RZ, RZ, R21 ;  /* 0x000000ffff177224 */ /* 0x000fe400078e0015 */
[----:B------:R-:W-:Y:S02]  /*1330*/  SEL R22, R22, R17, P2 ;  /* 0x0000001116167207 */ /* 0x000fe40001000000 */
[----:B------:R-:W-:Y:S01]  /*1340*/  MOV R17, R20 ;  /* 0x0000001400117202 */ /* 0x000fe20000000f00 */
[----:B------:R-:W-:Y:S01]  /*1350*/  IMAD.MOV.U32 R20, RZ, RZ, RZ ;  /* 0x000000ffff147224 */ /* 0x000fe200078e00ff */
[----:B------:R-:W-:-:S02]  /*1360*/  @P3 LOP3.LUT R29, R27, 0x80000, RZ, 0xfc, !PT ;  /* 0x000800001b1d3812 */ /* 0x000fc400078efcff */
[----:B------:R-:W-:Y:S02]  /*1370*/  FSEL R25, R0, R23, P0 ;  /* 0x0000001700197208 */ /* 0x000fe40000000000 */
[----:B------:R-:W-:-:S03]  /*1380*/  SEL R20, R20, R17, P0 ;  /* 0x0000001114147207 */ /* 0x000fc60000000000 */
[----:B------:R-:W-:Y:S01]  /*1390*/  @P1 LOP3.LUT R25, R23, 0x80000, RZ, 0xfc, !PT ;  /* 0x0008000017191812 */ /* 0x000fe200078efcff */
[----:B------:R-:W-:-:S04]  /*13a0*/  IMAD.MOV.U32 R23, RZ, RZ, R29 ;  /* 0x000000ffff177224 */ /* 0x000fc800078e001d */
[----:B------:R-:W-:Y:S02]  /*13b0*/  IMAD.MOV.U32 R21, RZ, RZ, R25 ;  /* 0x000000ffff157224 */ /* 0x000fe400078e0019 */
[----:B------:R-:W-:-:S06]  /*13c0*/  DSETP.GT.AND P0, PT, R22, R8, PT ;  /* 0x000000081600722a */ /* 0x000fcc0003f04000 */
        /* <DEDUP_REMOVED lines=8> */
[----:B------:R-:W-:-:S04]  /*1450*/  IMAD.WIDE R8, R9, 0x8, R18 ;  /* 0x0000000809087825 */ /* 0x000fc800078e0212 */
[----:B-1----:R-:W-:Y:S02]  /*1460*/  IMAD R17, R6, UR8, R25 ;  /* 0x0000000806117c24 */ /* 0x002fe4000f8e0219 */
[----:B------:R-:W2:Y:S02]  /*1470*/  LDG.E.64 R8, desc[UR4][R8.64] ;  /* 0x0000000408087981 */ /* 0x000ea4000c1e1b00 */
[----:B------:R-:W-:-:S06]  /*1480*/  IMAD.WIDE R18, R17, 0x8, R18 ;  /* 0x0000000811127825 */ /* 0x000fcc00078e0212 */
[----:B------:R-:W3:Y:S01]  /*1490*/  LDG.E.64 R18, desc[UR4][R18.64] ;  /* 0x0000000412127981 */ /* 0x000ee2000c1e1b00 */
[----:B------:R-:W-:Y:S01]  /*14a0*/  DADD R20, R12, R12 ;  /* 0x000000000c147229 */ /* 0x000fe2000000000c */
[----:B------:R-:W-:Y:S01]  /*14b0*/  UMOV UR6, 0xe826d695 ;  /* 0xe826d69500067882 */ /* 0x000fe20000000000 */
[--C-:B------:R-:W-:Y:S01]  /*14c0*/  DADD R22, R14, R14.reuse ;  /* 0x000000000e167229 */ /* 0x100fe2000000000e */
[----:B------:R-:W-:Y:S01]  /*14d0*/  UMOV UR7, 0x3e112e0b ;  /* 0x3e112e0b00077882 */ /* 0x000fe20000000000 */
[----:B------:R-:W-:Y:S04]  /*14e0*/  BSSY.RECONVERGENT B1, `(.L_x_85) ;  /* 0x000007a000017945 */ /* 0x000fe80003800200 */
[----:B------:R-:W-:Y:S02]  /*14f0*/  DADD R20, -R20, R14 ;  /* 0x0000000014147229 */ /* 0x000fe4000000010e */
        /* <DEDUP_REMOVED lines=20> */
.L_x_87:
[C---:B------:R-:W-:Y:S01]  /*1640*/  DADD R20, R8.reuse, 2 ;  /* 0x4000000008147429 */ /* 0x040fe20000000000 */
[----:B------:R-:W-:Y:S01]  /*1650*/  BSSY.RECONVERGENT B2, `(.L_x_88) ;  /* 0x000000e000027945 */ /* 0x000fe20003800200 */
[C---:B------:R-:W-:Y:S02]  /*1660*/  DSETP.NEU.AND P0, PT, R8.reuse, RZ, PT ;  /* 0x000000ff0800722a */ /* 0x040fe40003f0d000 */
[----:B------:R-:W-:Y:S02]  /*1670*/  DSETP.NEU.AND P2, PT, R8, 1, PT ;  /* 0x3ff000000800742a */ /* 0x000fe40003f4d000 */
[----:B------:R-:W-:-:S04]  /*1680*/  DMUL R24, R12, -4 ;  /* 0xc01000000c187828 */ /* 0x000fc80000000000 */
        /* <DEDUP_REMOVED lines=10> */
.L_x_89:
[----:B------:R-:W-:Y:S05]  /*1730*/  BSYNC.RECONVERGENT B2 ;  /* 0x0000000000027941 */ /* 0x000fea0003800200 */
.L_x_88:
[----:B------:R-:W-:Y:S01]  /*1740*/  FSEL R20, R22, RZ, P2 ;  /* 0x000000ff16147208 */ /* 0x000fe20001000000 */
[----:B------:R-:W-:Y:S01]  /*1750*/  BSSY.RECONVERGENT B2, `(.L_x_90) ;  /* 0x000001b000027945 */ /* 0x000fe20003800200 */
[----:B------:R-:W-:-:S06]  /*1760*/  FSEL R21, R23, 1.875, P2 ;  /* 0x3ff0000017157808 */ /* 0x000fcc0001000000 */
[----:B------:R-:W-:Y:S01]  /*1770*/  DFMA R20, R24, R14, R20 ;  /* 0x0000000e1814722b */ /* 0x000fe20000000014 */
[----:B------:R-:W-:Y:S01]  /*1780*/  IMAD.MOV.U32 R24, RZ, RZ, 0x0 ;  /* 0x00000000ff187424 */ /* 0x000fe200078e00ff */
[----:B------:R-:W-:Y:S01]  /*1790*/  DADD R14, R12, -R14 ;  /* 0x000000000c0e7229 */ /* 0x000fe2000000080e */
[----:B------:R-:W-:-:S03]  /*17a0*/  IMAD.MOV.U32 R25, RZ, RZ, 0x3fd80000 ;  /* 0x3fd80000ff197424 */ /* 0x000fc600078e00ff */
[----:B------:R-:W0:Y:S04]  /*17b0*/  MUFU.RSQ64H R9, R21 ;  /* 0x0000001500097308 */ /* 0x000e280000001c00 */
[----:B------:R-:W-:Y:S01]  /*17c0*/  IADD3 R8, PT, PT, R21, -0x3500000, RZ ;  /* 0xfcb0000015087810 */ /* 0x000fe20007ffe0ff */
[----:B------:R-:W-:-:S03]  /*17d0*/  DSETP.GT.AND P0, PT, R14, RZ, PT ;  /* 0x000000ff0e00722a */ /* 0x000fc60003f04000 */
[----:B------:R-:W-:Y:S02]  /*17e0*/  ISETP.GE.U32.AND P1, PT, R8, 0x7ca00000, PT ;  /* 0x7ca000000800780c */ /* 0x000fe40003f26070 */
        /* <DEDUP_REMOVED lines=15> */
[----:B------:R-:W-:-:S07]  /*18e0*/  IMAD.MOV.U32 R28, RZ, RZ, R8 ;  /* 0x000000ffff1c7224 */ /* 0x000fce00078e0008 */
[----:B------:R-:W-:Y:S05]  /*18f0*/  CALL.REL.NOINC `($__internal_3_$__cuda_sm20_dsqrt_rn_f64_mediumpath_v1) ;  /* 0x0000001400947944 */ /* 0x000fea0003c00000 */
.L_x_91:
[----:B------:R-:W-:Y:S05]  /*1900*/  BSYNC.RECONVERGENT B2 ;  /* 0x0000000000027941 */ /* 0x000fea0003800200 */
.L_x_90:
        /* <DEDUP_REMOVED lines=21> */
[----:B------:R-:W-:-:S07]  /*1a60*/  IMAD.MOV.U32 R15, RZ, RZ, R23 ;  /* 0x000000ffff0f7224 */ /* 0x000fce00078e0017 */
[----:B------:R-:W-:Y:S05]  /*1a70*/  CALL.REL.NOINC `($__internal_2_$__cuda_sm20_div_rn_f64_full) ;  /* 0x0000000c00c87944 */ /* 0x000fea0003c00000 */
[----:B------:R-:W-:Y:S02]  /*1a80*/  IMAD.MOV.U32 R8, RZ, RZ, R26 ;  /* 0x000000ffff087224 */ /* 0x000fe400078e001a */
[----:B------:R-:W-:-:S07]  /*1a90*/  IMAD.MOV.U32 R9, RZ, RZ, R27 ;  /* 0x000000ffff097224 */ /* 0x000fce00078e001b */
.L_x_93:
[----:B------:R-:W-:Y:S05]  /*1aa0*/  BSYNC.RECONVERGENT B2 ;  /* 0x0000000000027941 */ /* 0x000fea0003800200 */
.L_x_92:
[----:B------:R-:W0:Y:S01]  /*1ab0*/  LDCU.64 UR6, c[0x0][0x3d0] ;  /* 0x00007a00ff0677ac */ /* 0x000e220008000a00 */
[----:B------:R-:W-:-:S08]  /*1ac0*/  DADD R8, R8, 0.5 ;  /* 0x3fe0000008087429 */ /* 0x000fd00000000000 */
[----:B0-----:R-:W-:Y:S01]  /*1ad0*/  DMUL R8, R8, UR6 ;  /* 0x0000000608087c28 */ /* 0x001fe20008000000 */
[----:B------:R-:W-:Y:S10]  /*1ae0*/  BRA `(.L_x_94) ;  /* 0x0000000000647947 */ /* 0x000ff40003800000 */
.L_x_86:
[----:B------:R-:W-:Y:S01]  /*1af0*/  DADD R22, R12, -R14 ;  /* 0x000000000c167229 */ /* 0x000fe2000000080e */
[----:B------:R-:W-:Y:S01]  /*1b00*/  MOV R8, 0x1 ;  /* 0x0000000100087802 */ /* 0x000fe20000000f00 */
[----:B------:R-:W0:Y:S01]  /*1b10*/  LDCU.64 UR6, c[0x0][0x3d0] ;  /* 0x00007a00ff0677ac */ /* 0x000e220008000a00 */
        /* <DEDUP_REMOVED lines=21> */
.L_x_95:
[----:B------:R-:W-:Y:S05]  /*1c70*/  BSYNC.RECONVERGENT B2 ;  /* 0x0000000000027941 */ /* 0x000fea0003800200 */
.L_x_94:
[----:B------:R-:W-:Y:S05]  /*1c80*/  BSYNC.RECONVERGENT B1 ;  /* 0x0000000000017941 */ /* 0x000fea0003800200 */
.L_x_85:
        /* <DEDUP_REMOVED lines=8> */
.L_x_84:
[----:B------:R-:W-:Y:S05]  /*1d10*/  BSYNC.RECONVERGENT B0 ;  /* 0x0000000000007941 */ /* 0x000fea0003800200 */
.L_x_83:
[----:B------:R-:W-:Y:S01]  /*1d20*/  VIADD R0, R3, 0x1 ;  /* 0x0000000103007836 */ /* 0x000fe20000000000 */
[----:B------:R-:W1:Y:S01]  /*1d30*/  LDCU UR6, c[0x0][0x3c0] ;  /* 0x00007800ff0677ac */ /* 0x000e620008000800 */
[----:B------:R-:W-:Y:S02]  /*1d40*/  IMAD.MOV.U32 R2, RZ, RZ, RZ ;  /* 0x000000ffff027224 */ /* 0x000fe400078e00ff */
[----:B0-----:R-:W0:Y:S01]  /*1d50*/  I2F.F64.U32 R8, R0 ;  /* 0x0000000000087312 */ /* 0x001e220000201800 */
[----:B------:R-:W2:Y:S01]  /*1d60*/  LDCU UR7, c[0x0][0x3bc] ;  /* 0x00007780ff0777ac */ /* 0x000ea20008000800 */
[----:B0-----:R-:W-:Y:S01]  /*1d70*/  DSETP.MAX.AND P0, P1, RZ, R8, PT ;  /* 0x00000008ff00722a */ /* 0x001fe2000390f000 */
[----:B------:R-:W-:-:S05]  /*1d80*/  MOV R15, R9 ;  /* 0x00000009000f7202 */ /* 0x000fca0000000f00 */
[C---:B------:R-:W-:Y:S02]  /*1d90*/  FSEL R17, R2.reuse, R15, P0 ;  /* 0x0000000f02117208 */ /* 0x040fe40000000000 */
[----:B------:R-:W-:-:S06]  /*1da0*/  SEL R8, R2, R8, P0 ;  /* 0x0000000802087207 */ /* 0x000fcc0000000000 */
[----:B------:R-:W-:Y:S02]  /*1db0*/  @P1 LOP3.LUT R17, R15, 0x80000, RZ, 0xfc, !PT ;  /* 0x000800000f111812 */ /* 0x000fe400078efcff */
[----:B------:R-:W0:Y:S03]  /*1dc0*/  LDC.64 R14, c[0x0][0x3b0] ;  /* 0x0000ec00ff0e7b82 */ /* 0x000e260000000a00 */
[----:B------:R-:W-:-:S06]  /*1dd0*/  IMAD.MOV.U32 R9, RZ, RZ, R17 ;  /* 0x000000ffff097224 */ /* 0x000fcc00078e0011 */
[----:B------:R-:W-:-:S06]  /*1de0*/  DSETP.GT.AND P0, PT, R8, R10, PT ;  /* 0x0000000a0800722a */ /* 0x000fcc0003f04000 */
[----:B------:R-:W-:Y:S02]  /*1df0*/  FSEL R19, R11, R9, P0 ;  /* 0x000000090b137208 */ /* 0x000fe40000000000 */
[----:B------:R-:W-:-:S04]  /*1e00*/  FSEL R18, R10, R8, P0 ;  /* 0x000000080a127208 */ /* 0x000fc80000000000 */
[----:B------:R-:W1:Y:S02]  /*1e10*/  F2I.F64.TRUNC R19, R18 ;  /* 0x0000001200137311 */ /* 0x000e64000030d100 */
[----:B-1----:R-:W-:-:S04]  /*1e20*/  IMAD R2, R19, UR6, R4 ;  /* 0x0000000613027c24 */ /* 0x002fc8000f8e0204 */
[----:B--2---:R-:W-:-:S04]  /*1e30*/  IMAD R2, R2, UR7, R5 ;  /* 0x0000000702027c24 */ /* 0x004fc8000f8e0205 */
[----:B0-----:R-:W-:-:S06]  /*1e40*/  IMAD.WIDE R8, R2, 0x8, R14 ;  /* 0x0000000802087825 */ /* 0x001fcc00078e020e */
[----:B------:R-:W2:Y:S02]  /*1e50*/  LDG.E.64 R8, desc[UR4][R8.64] ;  /* 0x0000000408087981 */ /* 0x000ea4000c1e1b00 */
[----:B--2---:R-:W-:-:S08]  /*1e60*/  DMUL R16, R12, R8 ;  /* 0x000000080c107228 */ /* 0x004fd00000000000 */
[----:B------:R-:W-:-:S14]  /*1e70*/  DSETP.GEU.AND P0, PT, R16, RZ, PT ;  /* 0x000000ff1000722a */ /* 0x000fdc0003f0e000 */
[----:B------:R-:W-:Y:S05]  /*1e80*/  @P0 EXIT ;  /* 0x000000000000094d */ /* 0x000fea0003800000 */
[C---:B------:R-:W-:Y:S02]  /*1e90*/  VIADD R0, R3.reuse, 0x2 ;  /* 0x0000000203007836 */ /* 0x040fe40000000000 */
[----:B------:R-:W-:Y:S02]  /*1ea0*/  VIADD R16, R3, 0xffffffff ;  /* 0xffffffff03107836 */ /* 0x000fe40000000000 */
[----:B------:R0:W1:Y:S08]  /*1eb0*/  I2F.F64.U32 R18, R0 ;  /* 0x0000000000127312 */ /* 0x0000700000201800 */
[----:B------:R-:W2:Y:S01]  /*1ec0*/  I2F.F64 R16, R16 ;  /* 0x0000001000107312 */ /* 0x000ea20000201c00 */
[----:B0-----:R-:W-:Y:S01]  /*1ed0*/  IMAD.MOV.U32 R0, RZ, RZ, RZ ;  /* 0x000000ffff007224 */ /* 0x001fe200078e00ff */
[----:B-1----:R-:W-:Y:S01]  /*1ee0*/  DSETP.MAX.AND P2, P3, RZ, R18, PT ;  /* 0x00000012ff00722a */ /* 0x002fe20003b4f000 */
[----:B------:R-:W-:-:S02]  /*1ef0*/  IMAD.MOV.U32 R3, RZ, RZ, R18 ;  /* 0x000000ffff037224 */ /* 0x000fc400078e0012 */
[----:B------:R-:W-:Y:S02]  /*1f00*/  IMAD.MOV.U32 R18, RZ, RZ, RZ ;  /* 0x000000ffff127224 */ /* 0x000fe400078e00ff */
[----:B------:R-:W-:Y:S01]  /*1f10*/  IMAD.MOV.U32 R6, RZ, RZ, R19 ;  /* 0x000000ffff067224 */ /* 0x000fe200078e0013 */
[----:B--2---:R-:W-:Y:S02]  /*1f20*/  DSETP.MAX.AND P0, P1, RZ, R16, PT ;  /* 0x00000010ff00722a */ /* 0x004fe4000390f000 */
[----:B------:R-:W-:Y:S01]  /*1f30*/  SEL R18, R18, R3, P2 ;  /* 0x0000000312127207 */ /* 0x000fe20001000000 */
[----:B------:R-:W-:Y:S01]  /*1f40*/  IMAD.MOV.U32 R19, RZ, RZ, R17 ;  /* 0x000000ffff137224 */ /* 0x000fe200078e0011 */
[----:B------:R-:W-:-:S04]  /*1f50*/  MOV R3, RZ ;  /* 0x000000ff00037202 */ /* 0x000fc80000000f00 */
[----:B------:R-:W-:Y:S01]  /*1f60*/  FSEL R23, R3, R6, P2 ;  /* 0x0000000603177208 */ /* 0x000fe20001000000 */
[----:B------:R-:W-:Y:S01]  /*1f70*/  IMAD.MOV.U32 R3, RZ, RZ, R16 ;  /* 0x000000ffff037224 */ /* 0x000fe200078e0010 */
[----:B------:R-:W-:Y:S01]  /*1f80*/  @P3 LOP3.LUT R23, R6, 0x80000, RZ, 0xfc, !PT ;  /* 0x0008000006173812 */ /* 0x000fe200078efcff */
[----:B------:R-:W-:Y:S01]  /*1f90*/  IMAD.MOV.U32 R16, RZ, RZ, RZ ;  /* 0x000000ffff107224 */ /* 0x000fe200078e00ff */
[----:B------:R-:W-:Y:S02]  /*1fa0*/  FSEL R21, R0, R19, P0 ;  /* 0x0000001300157208 */ /* 0x000fe40000000000 */
[----:B------:R-:W-:Y:S01]  /*1fb0*/  @P1 LOP3.LUT R21, R19, 0x80000, RZ, 0xfc, !PT ;  /* 0x0008000013151812 */ /* 0x000fe200078efcff */
[----:B------:R-:W-:Y:S01]  /*1fc0*/  IMAD.MOV.U32 R19, RZ, RZ, R23 ;  /* 0x000000ffff137224 */ /* 0x000fe200078e0017 */
[----:B------:R-:W-:-:S03]  /*1fd0*/  SEL R16, R16, R3, P0 ;  /* 0x0000000310107207 */ /* 0x000fc60000000000 */
        /* <DEDUP_REMOVED lines=19> */
[----:B------:R-:W-:Y:S01]  /*2110*/  DADD R4, -R4, R8 ;  /* 0x0000000004047229 */ /* 0x000fe20000000108 */
        /* <DEDUP_REMOVED lines=20> */
[----:B------:R-:W-:-:S07]  /*2260*/  MOV R41, R23 ;  /* 0x0000001700297202 */ /* 0x000fce0000000f00 */
[----:B------:R-:W-:Y:S05]  /*2270*/  CALL.REL.NOINC `($_Z19boundary_correctionPdS_S_S_S_S_PKdiiiiddd$__internal_accurate_pow) ;  /* 0x0000000c00dc7944 */ /* 0x000fea0003c00000 */
[----:B------:R-:W-:Y:S05]  /*2280*/  BSYNC.RECONVERGENT B1 ;  /* 0x0000000000017941 */ /* 0x000fea0003800200 */
.L_x_98:
        /* <DEDUP_REMOVED lines=15> */
.L_x_100:
[----:B------:R-:W-:Y:S05]  /*2380*/  BSYNC.RECONVERGENT B1 ;  /* 0x0000000000017941 */ /* 0x000fea0003800200 */
.L_x_99:
        /* <DEDUP_REMOVED lines=17> */
[----:B------:R-:W-:Y:S01]  /*24a0*/  VIADD R15, R25, 0xfff00000 ;  /* 0xfff00000190f7836 */ /* 0x000fe20000000000 */
[----:B------:R-:W-:-:S05]  /*24b0*/  MOV R14, R24 ;  /* 0x00000018000e7202 */ /* 0x000fca0000000f00 */
[----:B------:R-:W-:-:S08]  /*24c0*/  DFMA R22, R26, -R26, R20 ;  /* 0x8000001a1a16722b */ /* 0x000fd00000000014 */
[----:B------:R-:W-:Y:S01]  /*24d0*/  DFMA R12, R22, R14, R26 ;  /* 0x0000000e160c722b */ /* 0x000fe2000000001a */
[----:B------:R-:W-:Y:S10]  /*24e0*/  @!P1 BRA `(.L_x_102) ;  /* 0x00000000001c9947 */ /* 0x000ff40003800000 */
[----:B------:R-:W-:Y:S01]  /*24f0*/  IMAD.MOV.U32 R25, RZ, RZ, R21 ;  /* 0x000000ffff197224 */ /* 0x000fe200078e0015 */
[----:B------:R-:W-:Y:S01]  /*2500*/  MOV R0, 0x2540 ;  /* 0x0000254000007802 */ /* 0x000fe20000000f00 */
[----:B------:R-:W-:Y:S02]  /*2510*/  IMAD.MOV.U32 R28, RZ, RZ, R4 ;  /* 0x000000ffff1c7224 */ /* 0x000fe400078e0004 */
[----:B------:R-:W-:-:S07]  /*2520*/  IMAD.MOV.U32 R29, RZ, RZ, R15 ;  /* 0x000000ffff1d7224 */ /* 0x000fce00078e000f */
[----:B------:R-:W-:Y:S05]  /*2530*/  CALL.REL.NOINC `($__internal_3_$__cuda_sm20_dsqrt_rn_f64_mediumpath_v1) ;  /* 0x0000000800847944 */ /* 0x000fea0003c00000 */
[----:B------:R-:W-:Y:S02]  /*2540*/  IMAD.MOV.U32 R12, RZ, RZ, R22 ;  /* 0x000000ffff0c7224 */ /* 0x000fe400078e0016 */
[----:B------:R-:W-:-:S07]  /*2550*/  IMAD.MOV.U32 R13, RZ, RZ, R23 ;  /* 0x000000ffff0d7224 */ /* 0x000fce00078e0017 */
.L_x_102:
[----:B------:R-:W-:Y:S05]  /*2560*/  BSYNC.RECONVERGENT B1 ;  /* 0x0000000000017941 */ /* 0x000fea0003800200 */
.L_x_101:
        /* <DEDUP_REMOVED lines=22> */
[----:B------:R-:W-:Y:S02]  /*26d0*/  IMAD.MOV.U32 R18, RZ, RZ, R10 ;  /* 0x000000ffff127224 */ /* 0x000fe400078e000a */
[----:B------:R-:W-:-:S07]  /*26e0*/  IMAD.MOV.U32 R19, RZ, RZ, R11 ;  /* 0x000000ffff137224 */ /* 0x000fce00078e000b */
[----:B------:R-:W-:Y:S05]  /*26f0*/  CALL.REL.NOINC `($__internal_2_$__cuda_sm20_div_rn_f64_full) ;  /* 0x0000000000a87944 */ /* 0x000fea0003c00000 */
[----:B------:R-:W-:Y:S02]  /*2700*/  IMAD.MOV.U32 R4, RZ, RZ, R26 ;  /* 0x000000ffff047224 */ /* 0x000fe400078e001a */
[----:B------:R-:W-:-:S07]  /*2710*/  IMAD.MOV.U32 R5, RZ, RZ, R27 ;  /* 0x000000ffff057224 */ /* 0x000fce00078e001b */
.L_x_104:
[----:B------:R-:W-:Y:S05]  /*2720*/  BSYNC.RECONVERGENT B1 ;  /* 0x0000000000017941 */ /* 0x000fea0003800200 */
.L_x_103:
[----:B------:R-:W0:Y:S01]  /*2730*/  LDCU.64 UR6, c[0x0][0x3d8] ;  /* 0x00007b00ff0677ac */ /* 0x000e220008000a00 */
[----:B------:R-:W-:-:S08]  /*2740*/  DADD R4, R4, 0.5 ;  /* 0x3fe0000004047429 */ /* 0x000fd00000000000 */
[----:B0-----:R-:W-:Y:S01]  /*2750*/  DMUL R4, R4, UR6 ;  /* 0x0000000604047c28 */ /* 0x001fe20008000000 */
[----:B------:R-:W-:Y:S10]  /*2760*/  BRA `(.L_x_105) ;  /* 0x0000000000647947 */ /* 0x000ff40003800000 */
.L_x_97:
[C---:B------:R-:W-:Y:S01]  /*2770*/  DADD R16, R12.reuse, -R8 ;  /* 0x000000000c107229 */ /* 0x040fe20000000808 */
[----:B------:R-:W-:Y:S01]  /*2780*/  IMAD.MOV.U32 R4, RZ, RZ, 0x1 ;  /* 0x00000001ff047424 */ /* 0x000fe200078e00ff */
[----:B------:R-:W0:Y:S01]  /*2790*/  LDCU.64 UR6, c[0x0][0x3d8] ;  /* 0x00007b00ff0677ac */ /* 0x000e220008000a00 */
[----:B------:R-:W-:Y:S03]  /*27a0*/  BSSY.RECONVERGENT B1, `(.L_x_105) ;  /* 0x0000015000017945 */ /* 0x000fe60003800200 */
[----:B------:R-:W1:Y:S01]  /*27b0*/  MUFU.RCP64H R5, R17 ;  /* 0x0000001100057308 */ /* 0x000e620000001800 */
[----:B0-----:R-:W-:Y:S02]  /*27c0*/  DMUL R14, R12, UR6 ;  /* 0x000000060c0e7c28 */ /* 0x001fe40008000000 */
[----:B-1----:R-:W-:-:S08]  /*27d0*/  DFMA R8, -R16, R4, 1 ;  /* 0x3ff000001008742b */ /* 0x002fd00000000104 */
[----:B------:R-:W-:Y:S01]  /*27e0*/  FSETP.GEU.AND P1, PT, |R15|, 6.5827683646048100446e-37, PT ;  /* 0x036000000f00780b */ /* 0x000fe20003f2e200 */
[----:B------:R-:W-:-:S08]  /*27f0*/  DFMA R8, R8, R8, R8 ;  /* 0x000000080808722b */ /* 0x000fd00000000008 */
        /* <DEDUP_REMOVED lines=11> */
[----:B------:R-:W-:-:S07]  /*28b0*/  MOV R0, 0x28d0 ;  /* 0x000028d000007802 */ /* 0x000fce0000000f00 */
[----:B------:R-:W-:Y:S05]  /*28c0*/  CALL.REL.NOINC `($__internal_2_$__cuda_sm20_div_rn_f64_full) ;  /* 0x0000000000347944 */ /* 0x000fea0003c00000 */
[----:B------:R-:W-:Y:S02]  /*28d0*/  IMAD.MOV.U32 R4, RZ, RZ, R26 ;  /* 0x000000ffff047224 */ /* 0x000fe400078e001a */
[----:B------:R-:W-:-:S07]  /*28e0*/  IMAD.MOV.U32 R5, RZ, RZ, R27 ;  /* 0x000000ffff057224 */ /* 0x000fce00078e001b */
.L_x_106:
[----:B------:R-:W-:Y:S05]  /*28f0*/  BSYNC.RECONVERGENT B1 ;  /* 0x0000000000017941 */ /* 0x000fea0003800200 */
.L_x_105:
[----:B------:R-:W-:Y:S05]  /*2900*/  BSYNC.RECONVERGENT B0 ;  /* 0x0000000000007941 */ /* 0x000fea0003800200 */
.L_x_96:
[----:B------:R-:W0:Y:S01]  /*2910*/  LDC.64 R10, c[0x0][0x3a0] ;  /* 0x0000e800ff0a7b82 */ /* 0x000e220000000a00 */
[----:B------:R-:W1:Y:S07]  /*2920*/  LDCU.64 UR6, c[0x0][0x3d8] ;  /* 0x00007b00ff0677ac */ /* 0x000e6e0008000a00 */
[----:B------:R-:W2:Y:S01]  /*2930*/  LDC.64 R12, c[0x0][0x3a8] ;  /* 0x0000ea00ff0c7b82 */ /* 0x000ea20000000a00 */
[----:B-1----:R-:W-:Y:S01]  /*2940*/  DADD R8, -R4, UR6 ;  /* 0x0000000604087e29 */ /* 0x002fe20008000100 */
[----:B0-----:R-:W-:-:S05]  /*2950*/  IMAD.WIDE R6, R7, 0x8, R10 ;  /* 0x0000000807067825 */ /* 0x001fca00078e020a */
[----:B------:R-:W-:Y:S01]  /*2960*/  STG.E.64 desc[UR4][R6.64], R4 ;  /* 0x0000000406007986 */ /* 0x000fe2000c101b04 */
[----:B--2---:R-:W-:-:S05]  /*2970*/  IMAD.WIDE R2, R2, 0x8, R12 ;  /* 0x0000000802027825 */ /* 0x004fca00078e020c */
[----:B------:R-:W-:Y:S01]  /*2980*/  STG.E.64 desc[UR4][R2.64], R8 ;  /* 0x0000000802007986 */ /* 0x000fe2000c101b04 */
[----:B------:R-:W-:Y:S05]  /*2990*/  EXIT ;  /* 0x000000000000794d */ /* 0x000fea0003800000 */
        .weak           $__internal_2_$__cuda_sm20_div_rn_f64_full
        .type           $__internal_2_$__cuda_sm20_div_rn_f64_full,@function
        .size           $__internal_2_$__cuda_sm20_div_rn_f64_full,($__internal_3_$__cuda_sm20_dsqrt_rn_f64_mediumpath_v1 - $__internal_2_$__cuda_sm20_div_rn_f64_full)
$__internal_2_$__cuda_sm20_div_rn_f64_full:
[C---:B------:R-:W-:Y:S01]  /*29a0*/  FSETP.GEU.AND P0, PT, |R19|.reuse, 1.469367938527859385e-39, PT ;  /* 0x001000001300780b */ /* 0x040fe20003f0e200 */
[----:B------:R-:W-:Y:S01]  /*29b0*/  IMAD.MOV.U32 R24, RZ, RZ, 0x1 ;  /* 0x00000001ff187424 */ /* 0x000fe200078e00ff */
[----:B------:R-:W-:Y:S01]  /*29c0*/  LOP3.LUT R20, R19, 0x800fffff, RZ, 0xc0, !PT ;  /* 0x800fffff13147812 */ /* 0x000fe200078ec0ff */
[----:B------:R-:W-:Y:S01]  /*29d0*/  IMAD.MOV.U32 R30, RZ, RZ, 0x1ca00000 ;  /* 0x1ca00000ff1e7424 */ /* 0x000fe200078e00ff */
[C---:B------:R-:W-:Y:S01]  /*29e0*/  FSETP.GEU.AND P2, PT, |R15|.reuse, 1.469367938527859385e-39, PT ;  /* 0x001000000f00780b */ /* 0x040fe20003f4e200 */
[----:B------:R-:W-:Y:S01]  /*29f0*/  BSSY.RECONVERGENT B3, `(.L_x_107) ;  /* 0x0000052000037945 */ /* 0x000fe20003800200 */
[----:B------:R-:W-:Y:S01]  /*2a00*/  LOP3.LUT R21, R20, 0x3ff00000, RZ, 0xfc, !PT ;  /* 0x3ff0000014157812 */ /* 0x000fe200078efcff */
[----:B------:R-:W-:Y:S01]  /*2a10*/  IMAD.MOV.U32 R20, RZ, RZ, R18 ;  /* 0x000000ffff147224 */ /* 0x000fe200078e0012 */
[----:B------:R-:W-:Y:S02]  /*2a20*/  LOP3.LUT R17, R15, 0x7ff00000, RZ, 0xc0, !PT ;  /* 0x7ff000000f117812 */ /* 0x000fe400078ec0ff */
[----:B------:R-:W-:-:S03]  /*2a30*/  LOP3.LUT R32, R19, 0x7ff00000, RZ, 0xc0, !PT ;  /* 0x7ff0000013207812 */ /* 0x000fc600078ec0ff */
[----:B------:R-:W-:Y:S01]  /*2a40*/  @!P0 DMUL R20, R18, 8.98846567431157953865e+307 ;  /* 0x7fe0000012148828 */ /* 0x000fe20000000000 */
[----:B------:R-:W-:Y:S01]  /*2a50*/  ISETP.GE.U32.AND P1, PT, R17, R32, PT ;  /* 0x000000201100720c */ /* 0x000fe20003f26070 */
[----:B------:R-:W-:Y:S02]  /*2a60*/  IMAD.MOV.U32 R31, RZ, RZ, R17 ;  /* 0x000000ffff1f7224 */ /* 0x000fe400078e0011 */
[----:B------:R-:W-:Y:S02]  /*2a70*/  @!P2 LOP3.LUT R26, R19, 0x7ff00000, RZ, 0xc0, !PT ;  /* 0x7ff00000131aa812 */ /* 0x000fe400078ec0ff */
[----:B------:R-:W0:Y:S02]  /*2a80*/  MUFU.RCP64H R25, R21 ;  /* 0x0000001500197308 */ /* 0x000e240000001800 */
[----:B------:R-:W-:Y:S02]  /*2a90*/  @!P2 ISETP.GE.U32.AND P3, PT, R17, R26, PT ;  /* 0x0000001a1100a20c */ /* 0x000fe40003f66070 */
[----:B------:R-:W-:-:S02]  /*2aa0*/  @!P0 LOP3.LUT R32, R21, 0x7ff00000, RZ, 0xc0, !PT ;  /* 0x7ff0000015208812 */ /* 0x000fc400078ec0ff */
[----:B------:R-:W-:-:S03]  /*2ab0*/  @!P2 SEL R27, R30, 0x63400000, !P3 ;  /* 0x634000001e1ba807 */ /* 0x000fc60005800000 */
[----:B------:R-:W-:Y:S01]  /*2ac0*/  VIADD R34, R32, 0xffffffff ;  /* 0xffffffff20227836 */ /* 0x000fe20000000000 */
[----:B------:R-:W-:-:S04]  /*2ad0*/  @!P2 LOP3.LUT R28, R27, 0x80000000, R15, 0xf8, !PT ;  /* 0x800000001b1ca812 */ /* 0x000fc800078ef80f */
[----:B------:R-:W-:Y:S01]  /*2ae0*/  @!P2 LOP3.LUT R29, R28, 0x100000, RZ, 0xfc, !PT ;  /* 0x001000001c1da812 */ /* 0x000fe200078efcff */
[----:B------:R-:W-:Y:S01]  /*2af0*/  @!P2 IMAD.MOV.U32 R28, RZ, RZ, RZ ;  /* 0x000000ffff1ca224 */ /* 0x000fe200078e00ff */
[----:B0-----:R-:W-:-:S08]  /*2b00*/  DFMA R22, R24, -R20, 1 ;  /* 0x3ff000001816742b */ /* 0x001fd00000000814 */
[----:B------:R-:W-:-:S08]  /*2b10*/  DFMA R22, R22, R22, R22 ;  /* 0x000000161616722b */ /* 0x000fd00000000016 */
[----:B------:R-:W-:Y:S01]  /*2b20*/  DFMA R24, R24, R22, R24 ;  /* 0x000000161818722b */ /* 0x000fe20000000018 */
[----:B------:R-:W-:Y:S02]  /*2b30*/  SEL R23, R30, 0x63400000, !P1 ;  /* 0x634000001e177807 */ /* 0x000fe40004800000 */
[----:B------:R-:W-:Y:S02]  /*2b40*/  MOV R22, R14 ;  /* 0x0000000e00167202 */ /* 0x000fe40000000f00 */
[----:B------:R-:W-:-:S03]  /*2b50*/  LOP3.LUT R23, R23, 0x800fffff, R15, 0xf8, !PT ;  /* 0x800fffff17177812 */ /* 0x000fc600078ef80f */
[----:B------:R-:W-:-:S03]  /*2b60*/  DFMA R26, R24, -R20, 1 ;  /* 0x3ff00000181a742b */ /* 0x000fc60000000814 */
[----:B------:R-:W-:-:S05]  /*2b70*/  @!P2 DFMA R22, R22, 2, -R28 ;  /* 0x400000001616a82b */ /* 0x000fca000000081c */
[----:B------:R-:W-:-:S05]  /*2b80*/  DFMA R26, R24, R26, R24 ;  /* 0x0000001a181a722b */ /* 0x000fca0000000018 */
[----:B------:R-:W-:-:S03]  /*2b90*/  @!P2 LOP3.LUT R31, R23, 0x7ff00000, RZ, 0xc0, !PT ;  /* 0x7ff00000171fa812 */ /* 0x000fc600078ec0ff */
[----:B------:R-:W-:Y:S02]  /*2ba0*/  DMUL R24, R26, R22 ;  /* 0x000000161a187228 */ /* 0x000fe40000000000 */
[----:B------:R-:W-:-:S05]  /*2bb0*/  VIADD R33, R31, 0xffffffff ;  /* 0xffffffff1f217836 */ /* 0x000fca0000000000 */
[----:B------:R-:W-:Y:S01]  /*2bc0*/  ISETP.GT.U32.AND P0, PT, R33, 0x7feffffe, PT ;  /* 0x7feffffe2100780c */ /* 0x000fe20003f04070 */
[----:B------:R-:W-:-:S03]  /*2bd0*/  DFMA R28, R24, -R20, R22 ;  /* 0x80000014181c722b */ /* 0x000fc60000000016 */
[----:B------:R-:W-:-:S05]  /*2be0*/  ISETP.GT.U32.OR P0, PT, R34, 0x7feffffe, P0 ;  /* 0x7feffffe2200780c */ /* 0x000fca0000704470 */
[----:B------:R-:W-:-:S08]  /*2bf0*/  DFMA R24, R26, R28, R24 ;  /* 0x0000001c1a18722b */ /* 0x000fd00000000018 */
[----:B------:R-:W-:Y:S05]  /*2c00*/  @P0 BRA `(.L_x_108) ;  /* 0x00000000006c0947 */ /* 0x000fea0003800000 */
[----:B------:R-:W-:-:S04]  /*2c10*/  LOP3.LUT R26, R19, 0x7ff00000, RZ, 0xc0, !PT ;  /* 0x7ff00000131a7812 */ /* 0x000fc800078ec0ff */
[CC--:B------:R-:W-:Y:S02]  /*2c20*/  VIADDMNMX R14, R17.reuse, -R26.reuse, 0xb9600000, !PT ;  /* 0xb9600000110e7446 */ /* 0x0c0fe4000780091a */
[----:B------:R-:W-:Y:S02]  /*2c30*/  ISETP.GE.U32.AND P0, PT, R17, R26, PT ;  /* 0x0000001a1100720c */ /* 0x000fe40003f06070 */
[----:B------:R-:W-:Y:S02]  /*2c40*/  VIMNMX R14, PT, PT, R14, 0x46a00000, PT ;  /* 0x46a000000e0e7848 */ /* 0x000fe40003fe0100 */
[----:B------:R-:W-:-:S05]  /*2c50*/  SEL R15, R30, 0x63400000, !P0 ;  /* 0x634000001e0f7807 */ /* 0x000fca0004000000 */
[----:B------:R-:W-:Y:S02]  /*2c60*/  IMAD.IADD R28, R14, 0x1, -R15 ;  /* 0x000000010e1c7824 */ /* 0x000fe400078e0a0f */
[----:B------:R-:W-:-:S03]  /*2c70*/  IMAD.MOV.U32 R14, RZ, RZ, RZ ;  /* 0x000000ffff0e7224 */ /* 0x000fc600078e00ff */
[----:B------:R-:W-:-:S06]  /*2c80*/  IADD3 R15, PT, PT, R28, 0x7fe00000, RZ ;  /* 0x7fe000001c0f7810 */ /* 0x000fcc0007ffe0ff */
        /* <DEDUP_REMOVED lines=10> */
[----:B------:R-:W-:Y:S01]  /*2d30*/  DMUL.RP R14, R24, R14 ;  /* 0x0000000e180e7228 */ /* 0x000fe20000008000 */
[----:B------:R-:W-:-:S06]  /*2d40*/  IMAD.MOV.U32 R18, RZ, RZ, RZ ;  /* 0x000000ffff127224 */ /* 0x000fcc00078e00ff */
[----:B------:R-:W-:-:S03]  /*2d50*/  DFMA R18, R26, -R18, R24 ;  /* 0x800000121a12722b */ /* 0x000fc60000000018 */
[----:B------:R-:W-:-:S03]  /*2d60*/  LOP3.LUT R17, R15, R17, RZ, 0x3c, !PT ;  /* 0x000000110f117212 */ /* 0x000fc600078e3cff */
[----:B------:R-:W-:-:S04]  /*2d70*/  IADD3 R18, PT, PT, -R28, -0x43300000, RZ ;  /* 0xbcd000001c127810 */ /* 0x000fc80007ffe1ff */
[----:B------:R-:W-:-:S04]  /*2d80*/  FSETP.NEU.AND P0, PT, |R19|, R18, PT ;  /* 0x000000121300720b */ /* 0x000fc80003f0d200 */
[----:B------:R-:W-:Y:S02]  /*2d90*/  FSEL R26, R14, R26, !P0 ;  /* 0x0000001a0e1a7208 */ /* 0x000fe40004000000 */
[----:B------:R-:W-:Y:S01]  /*2da0*/  FSEL R27, R17, R27, !P0 ;  /* 0x0000001b111b7208 */ /* 0x000fe20004000000 */
[----:B------:R-:W-:Y:S06]  /*2db0*/  BRA `(.L_x_109) ;  /* 0x0000000000547947 */ /* 0x000fec0003800000 */
.L_x_108:
[----:B------:R-:W-:-:S14]  /*2dc0*/  DSETP.NAN.AND P0, PT, R14, R14, PT ;  /* 0x0000000e0e00722a */ /* 0x000fdc0003f08000 */
[----:B------:R-:W-:Y:S05]  /*2dd0*/  @P0 BRA `(.L_x_110) ;  /* 0x0000000000440947 */ /* 0x000fea0003800000 */
[----:B------:R-:W-:-:S14]  /*2de0*/  DSETP.NAN.AND P0, PT, R18, R18, PT ;  /* 0x000000121200722a */ /* 0x000fdc0003f08000 */
[----:B------:R-:W-:Y:S05]  /*2df0*/  @P0 BRA `(.L_x_111) ;  /* 0x0000000000300947 */ /* 0x000fea0003800000 */
[----:B------:R-:W-:Y:S01]  /*2e00*/  ISETP.NE.AND P0, PT, R31, R32, PT ;  /* 0x000000201f00720c */ /* 0x000fe20003f05270 */
[----:B------:R-:W-:Y:S01]  /*2e10*/  IMAD.MOV.U32 R26, RZ, RZ, 0x0 ;  /* 0x00000000ff1a7424 */ /* 0x000fe200078e00ff */
[----:B------:R-:W-:-:S11]  /*2e20*/  MOV R27, 0xfff80000 ;  /* 0xfff80000001b7802 */ /* 0x000fd60000000f00 */
[----:B------:R-:W-:Y:S05]  /*2e30*/  @!P0 BRA `(.L_x_109) ;  /* 0x0000000000348947 */ /* 0x000fea0003800000 */
[----:B------:R-:W-:Y:S02]  /*2e40*/  ISETP.NE.AND P0, PT, R31, 0x7ff00000, PT ;  /* 0x7ff000001f00780c */ /* 0x000fe40003f05270 */
[----:B------:R-:W-:Y:S02]  /*2e50*/  LOP3.LUT R27, R15, 0x80000000, R19, 0x48, !PT ;  /* 0x800000000f1b7812 */ /* 0x000fe400078e4813 */
[----:B------:R-:W-:-:S13]  /*2e60*/  ISETP.EQ.OR P0, PT, R32, RZ, !P0 ;  /* 0x000000ff2000720c */ /* 0x000fda0004702670 */
[----:B------:R-:W-:Y:S01]  /*2e70*/  @P0 LOP3.LUT R14, R27, 0x7ff00000, RZ, 0xfc, !PT ;  /* 0x7ff000001b0e0812 */ /* 0x000fe200078efcff */
[----:B------:R-:W-:Y:S02]  /*2e80*/  @!P0 IMAD.MOV.U32 R26, RZ, RZ, RZ ;  /* 0x000000ffff1a8224 */ /* 0x000fe400078e00ff */
[----:B------:R-:W-:Y:S02]  /*2e90*/  @P0 IMAD.MOV.U32 R26, RZ, RZ, RZ ;  /* 0x000000ffff1a0224 */ /* 0x000fe400078e00ff */
[----:B------:R-:W-:Y:S01]  /*2ea0*/  @P0 IMAD.MOV.U32 R27, RZ, RZ, R14 ;  /* 0x000000ffff1b0224 */ /* 0x000fe200078e000e */
[----:B------:R-:W-:Y:S06]  /*2eb0*/  BRA `(.L_x_109) ;  /* 0x0000000000147947 */ /* 0x000fec0003800000 */
.L_x_111:
[----:B------:R-:W-:Y:S01]  /*2ec0*/  LOP3.LUT R27, R19, 0x80000, RZ, 0xfc, !PT ;  /* 0x00080000131b7812 */ /* 0x000fe200078efcff */
[----:B------:R-:W-:Y:S01]  /*2ed0*/  IMAD.MOV.U32 R26, RZ, RZ, R18 ;  /* 0x000000ffff1a7224 */ /* 0x000fe200078e0012 */
[----:B------:R-:W-:Y:S06]  /*2ee0*/  BRA `(.L_x_109) ;  /* 0x0000000000087947 */ /* 0x000fec0003800000 */
.L_x_110:
[----:B------:R-:W-:Y:S01]  /*2ef0*/  LOP3.LUT R27, R15, 0x80000, RZ, 0xfc, !PT ;  /* 0x000800000f1b7812 */ /* 0x000fe200078efcff */
[----:B------:R-:W-:-:S07]  /*2f00*/  IMAD.MOV.U32 R26, RZ, RZ, R14 ;  /* 0x000000ffff1a7224 */ /* 0x000fce00078e000e */
.L_x_109:
[----:B------:R-:W-:Y:S05]  /*2f10*/  BSYNC.RECONVERGENT B3 ;  /* 0x0000000000037941 */ /* 0x000fea0003800200 */
.L_x_107:
[----:B------:R-:W-:Y:S01]  /*2f20*/  MOV R14, R0 ;  /* 0x00000000000e7202 */ /* 0x000fe20000000f00 */
[----:B------:R-:W-:-:S04]  /*2f30*/  IMAD.MOV.U32 R15, RZ, RZ, 0x0 ;  /* 0x00000000ff0f7424 */ /* 0x000fc800078e00ff */
[----:B------:R-:W-:Y:S05]  /*2f40*/  RET.REL.NODEC R14 `(_Z19boundary_correctionPdS_S_S_S_S_PKdiiiiddd) ;  /* 0xffffffd00e2c7950 */ /* 0x000fea0003c3ffff */
        .weak           $__internal_3_$__cuda_sm20_dsqrt_rn_f64_mediumpath_v1
        .type           $__internal_3_$__cuda_sm20_dsqrt_rn_f64_mediumpath_v1,@function
        .size           $__internal_3_$__cuda_sm20_dsqrt_rn_f64_mediumpath_v1,($_Z19boundary_correctionPdS_S_S_S_S_PKdiiiiddd$__internal_accurate_pow - $__internal_3_$__cuda_sm20_dsqrt_rn_f64_mediumpath_v1)
$__internal_3_$__cuda_sm20_dsqrt_rn_f64_mediumpath_v1:
[----:B------:R-:W-:Y:S01]  /*2f50*/  ISETP.GE.U32.AND P1, PT, R28, -0x3400000, PT ;  /* 0xfcc000001c00780c */ /* 0x000fe20003f26070 */
[----:B------:R-:W-:Y:S01]  /*2f60*/  BSSY.RECONVERGENT B3, `(.L_x_112) ;  /* 0x0000025000037945 */ /* 0x000fe20003800200 */
[----:B------:R-:W-:Y:S02]  /*2f70*/  IMAD.MOV.U32 R21, RZ, RZ, R25 ;  /* 0x000000ffff157224 */ /* 0x000fe400078e0019 */
[----:B------:R-:W-:-:S09]  /*2f80*/  IMAD.MOV.U32 R25, RZ, RZ, R29 ;  /* 0x000000ffff197224 */ /* 0x000fd200078e001d */
[----:B------:R-:W-:Y:S05]  /*2f90*/  @!P1 BRA `(.L_x_113) ;  /* 0x0000000000209947 */ /* 0x000fea0003800000 */
        /* <DEDUP_REMOVED lines=8> */
.L_x_113:
[----:B------:R-:W-:-:S14]  /*3020*/  DSETP.NE.AND P1, PT, R20, RZ, PT ;  /* 0x000000ff1400722a */ /* 0x000fdc0003f25000 */
[----:B------:R-:W-:Y:S05]  /*3030*/  @!P1 BRA `(.L_x_115) ;  /* 0x0000000000589947 */ /* 0x000fea0003800000 */
[----:B------:R-:W-:-:S13]  /*3040*/  ISETP.GE.AND P1, PT, R21, RZ, PT ;  /* 0x000000ff1500720c */ /* 0x000fda0003f26270 */
[----:B------:R-:W-:Y:S01]  /*3050*/  @!P1 IMAD.MOV.U32 R22, RZ, RZ, 0x0 ;  /* 0x00000000ff169424 */ /* 0x000fe200078e00ff */
[----:B------:R-:W-:Y:S01]  /*3060*/  @!P1 MOV R23, 0xfff80000 ;  /* 0xfff8000000179802 */ /* 0x000fe20000000f00 */
[----:B------:R-:W-:Y:S06]  /*3070*/  @!P1 BRA `(.L_x_114) ;  /* 0x00000000004c9947 */ /* 0x000fec0003800000 */
[----:B------:R-:W-:-:S13]  /*3080*/  ISETP.GT.AND P1, PT, R21, 0x7fefffff, PT ;  /* 0x7fefffff1500780c */ /* 0x000fda0003f24270 */
[----:B------:R-:W-:Y:S05]  /*3090*/  @P1 BRA `(.L_x_115) ;  /* 0x0000000000401947 */ /* 0x000fea0003800000 */
[----:B------:R-:W-:Y:S01]  /*30a0*/  DMUL R20, R20, 8.11296384146066816958e+31 ;  /* 0x4690000014147828 */ /* 0x000fe20000000000 */
[----:B------:R-:W-:Y:S02]  /*30b0*/  IMAD.MOV.U32 R22, RZ, RZ, RZ ;  /* 0x000000ffff167224 */ /* 0x000fe400078e00ff */
[----:B------:R-:W-:Y:S02]  /*30c0*/  IMAD.MOV.U32 R26, RZ, RZ, 0x0 ;  /* 0x00000000ff1a7424 */ /* 0x000fe400078e00ff */
[----:B------:R-:W-:Y:S01]  /*30d0*/  IMAD.MOV.U32 R27, RZ, RZ, 0x3fd80000 ;  /* 0x3fd80000ff1b7424 */ /* 0x000fe200078e00ff */
[----:B------:R-:W0:Y:S02]  /*30e0*/  MUFU.RSQ64H R23, R21 ;  /* 0x0000001500177308 */ /* 0x000e240000001c00 */
        /* <DEDUP_REMOVED lines=11> */
.L_x_115:
[----:B------:R-:W-:-:S11]  /*31a0*/  DADD R22, R20, R20 ;  /* 0x0000000014167229 */ /* 0x000fd60000000014 */
.L_x_114:
[----:B------:R-:W-:Y:S05]  /*31b0*/  BSYNC.RECONVERGENT B3 ;  /* 0x0000000000037941 */ /* 0x000fea0003800200 */
.L_x_112:
[----:B------:R-:W-:Y:S01]  /*31c0*/  MOV R20, R0 ;  /* 0x0000000000147202 */ /* 0x000fe20000000f00 */
[----:B------:R-:W-:-:S04]  /*31d0*/  IMAD.MOV.U32 R21, RZ, RZ, 0x0 ;  /* 0x00000000ff157424 */ /* 0x000fc800078e00ff */
[----:B------:R-:W-:Y:S05]  /*31e0*/  RET.REL.NODEC R20 `(_Z19boundary_correctionPdS_S_S_S_S_PKdiiiiddd) ;  /* 0xffffffcc14847950 */ /* 0x000fea0003c3ffff */
        .type           $_Z19boundary_correctionPdS_S_S_S_S_PKdiiiiddd$__internal_accurate_pow,@function
        .size           $_Z19boundary_correctionPdS_S_S_S_S_PKdiiiiddd$__internal_accurate_pow,(.L_x_123 - $_Z19boundary_correctionPdS_S_S_S_S_PKdiiiiddd$__internal_accurate_pow)
$_Z19boundary_correctionPdS_S_S_S_S_PKdiiiiddd$__internal_accurate_pow:
[----:B------:R-:W-:Y:S01]  /*31f0*/  ISETP.GT.U32.AND P0, PT, R41, 0xfffff, PT ;  /* 0x000fffff2900780c */ /* 0x000fe20003f04070 */
[----:B------:R-:W-:Y:S01]  /*3200*/  IMAD.MOV.U32 R20, RZ, RZ, R22 ;  /* 0x000000ffff147224 */ /* 0x000fe200078e0016 */
[----:B------:R-:W-:Y:S01]  /*3210*/  MOV R25, 0x3ed0f5d2 ;  /* 0x3ed0f5d200197802 */ /* 0x000fe20000000f00 */
[--C-:B------:R-:W-:Y:S01]  /*3220*/  IMAD.MOV.U32 R21, RZ, RZ, R41.reuse ;  /* 0x000000ffff157224 */ /* 0x100fe200078e0029 */
[----:B------:R-:W-:Y:S01]  /*3230*/  UMOV UR10, 0x7d2cafe2 ;  /* 0x7d2cafe2000a7882 */ /* 0x000fe20000000000 */
[--C-:B------:R-:W-:Y:S01]  /*3240*/  IMAD.MOV.U32 R23, RZ, RZ, R41.reuse ;  /* 0x000000ffff177224 */ /* 0x100fe200078e0029 */
[----:B------:R-:W-:Y:S01]  /*3250*/  UMOV UR11, 0x3eb0f5ff ;  /* 0x3eb0f5ff000b7882 */ /* 0x000fe20000000000 */
[----:B------:R-:W-:Y:S01]  /*3260*/  IMAD.MOV.U32 R24, RZ, RZ, 0x41ad3b5a ;  /* 0x41ad3b5aff187424 */ /* 0x000fe200078e00ff */
[----:B------:R-:W-:Y:S01]  /*3270*/  SHF.R.U32.HI R41, RZ, 0x14, R41 ;  /* 0x00000014ff297819 */ /* 0x000fe20000011629 */
[----:B------:R-:W-:Y:S01]  /*3280*/  UMOV UR12, 0x3b39803f ;  /* 0x3b39803f000c7882 */ /* 0x000fe20000000000 */
[----:B------:R-:W-:-:S03]  /*3290*/  UMOV UR13, 0x3c7abc9e ;  /* 0x3c7abc9e000d7882 */ /* 0x000fc60000000000 */
[----:B------:R-:W-:-:S10]  /*32a0*/  @!P0 DMUL R20, R20, 1.80143985094819840000e+16 ;  /* 0x4350000014148828 */ /* 0x000fd40000000000 */
[----:B------:R-:W-:Y:S01]  /*32b0*/  @!P0 IMAD.MOV.U32 R23, RZ, RZ, R21 ;  /* 0x000000ffff178224 */ /* 0x000fe200078e0015 */
[----:B------:R-:W-:Y:S02]  /*32c0*/  @!P0 MOV R22, R20 ;  /* 0x0000001400168202 */ /* 0x000fe40000000f00 */
[----:B------:R-:W-:Y:S02]  /*32d0*/  @!P0 LEA.HI R41, R21, 0xffffffca, RZ, 0xc ;  /* 0xffffffca15298811 */ /* 0x000fe400078f60ff */
[----:B------:R-:W-:Y:S01]  /*32e0*/  LOP3.LUT R23, R23, 0x800fffff, RZ, 0xc0, !PT ;  /* 0x800fffff17177812 */ /* 0x000fe200078ec0ff */
[----:B------:R-:W-:Y:S02]  /*32f0*/  IMAD.MOV.U32 R26, RZ, RZ, R22 ;  /* 0x000000ffff1a7224 */ /* 0x000fe400078e0016 */
[----:B------:R-:W-:Y:S01]  /*3300*/  IMAD.MOV.U32 R22, RZ, RZ, RZ ;  /* 0x000000ffff167224 */ /* 0x000fe200078e00ff */
[----:B------:R-:W-:Y:S01]  /*3310*/  LOP3.LUT R27, R23, 0x3ff00000, RZ, 0xfc, !PT ;  /* 0x3ff00000171b7812 */ /* 0x000fe200078efcff */
[----:B------:R-:W-:-:S03]  /*3320*/  VIADD R20, R41, 0xfffffc01 ;  /* 0xfffffc0129147836 */ /* 0x000fc60000000000 */
[----:B------:R-:W-:-:S13]  /*3330*/  ISETP.GE.U32.AND P1, PT, R27, 0x3ff6a09f, PT ;  /* 0x3ff6a09f1b00780c */ /* 0x000fda0003f26070 */
[----:B------:R-:W-:Y:S02]  /*3340*/  @P1 VIADD R23, R27, 0xfff00000 ;  /* 0xfff000001b171836 */ /* 0x000fe40000000000 */
[----:B------:R-:W-:Y:S02]  /*3350*/  @P1 VIADD R20, R41, 0xfffffc02 ;  /* 0xfffffc0229141836 */ /* 0x000fe40000000000 */
[----:B------:R-:W-:-:S06]  /*3360*/  @P1 IMAD.MOV.U32 R27, RZ, RZ, R23 ;  /* 0x000000ffff1b1224 */ /* 0x000fcc00078e0017 */
[C---:B------:R-:W-:Y:S02]  /*3370*/  DADD R28, R26.reuse, 1 ;  /* 0x3ff000001a1c7429 */ /* 0x040fe40000000000 */
[----:B------:R-:W-:-:S04]  /*3380*/  DADD R26, R26, -1 ;  /* 0xbff000001a1a7429 */ /* 0x000fc80000000000 */
[----:B------:R-:W0:Y:S02]  /*3390*/  MUFU.RCP64H R23, R29 ;  /* 0x0000001d00177308 */ /* 0x000e240000001800 */
[----:B0-----:R-:W-:-:S08]  /*33a0*/  DFMA R36, -R28, R22, 1 ;  /* 0x3ff000001c24742b */ /* 0x001fd00000000116 */
[----:B------:R-:W-:-:S08]  /*33b0*/  DFMA R36, R36, R36, R36 ;  /* 0x000000242424722b */ /* 0x000fd00000000024 */
[----:B------:R-:W-:-:S08]  /*33c0*/  DFMA R36, R22, R36, R22 ;  /* 0x000000241624722b */ /* 0x000fd00000000016 */
[----:B------:R-:W-:-:S08]  /*33d0*/  DMUL R22, R26, R36 ;  /* 0x000000241a167228 */ /* 0x000fd00000000000 */
[----:B------:R-:W-:-:S08]  /*33e0*/  DFMA R22, R26, R36, R22 ;  /* 0x000000241a16722b */ /* 0x000fd00000000016 */
[----:B------:R-:W-:Y:S02]  /*33f0*/  DMUL R34, R22, R22 ;  /* 0x0000001616227228 */ /* 0x000fe40000000000 */
[----:B------:R-:W-:-:S06]  /*3400*/  DADD R28, R26, -R22 ;  /* 0x000000001a1c7229 */ /* 0x000fcc0000000816 */
[----:B------:R-:W-:Y:S01]  /*3410*/  DFMA R24, R34, UR10, R24 ;  /* 0x0000000a22187c2b */ /* 0x000fe20008000018 */
[----:B------:R-:W-:Y:S01]  /*3420*/  UMOV UR10, 0x75488a3f ;  /* 0x75488a3f000a7882 */ /* 0x000fe20000000000 */
[----:B------:R-:W-:Y:S01]  /*3430*/  UMOV UR11, 0x3ef3b20a ;  /* 0x3ef3b20a000b7882 */ /* 0x000fe20000000000 */
[----:B------:R-:W-:-:S05]  /*3440*/  DADD R28, R28, R28 ;  /* 0x000000001c1c7229 */ /* 0x000fca000000001c */
[----:B------:R-:W-:Y:S01]  /*3450*/  DFMA R32, R34, R24, UR10 ;  /* 0x0000000a22207e2b */ /* 0x000fe20008000018 */
[----:B------:R-:W-:Y:S01]  /*3460*/  UMOV UR10, 0xe4faecd5 ;  /* 0xe4faecd5000a7882 */ /* 0x000fe20000000000 */
[----:B------:R-:W-:Y:S01]  /*3470*/  UMOV UR11, 0x3f1745cd ;  /* 0x3f1745cd000b7882 */ /* 0x000fe20000000000 */
[-C--:B------:R-:W-:Y:S02]  /*3480*/  DFMA R28, R26, -R22.reuse, R28 ;  /* 0x800000161a1c722b */ /* 0x080fe4000000001c */
[----:B------:R-:W-:-:S03]  /*3490*/  DMUL R26, R22, R22 ;  /* 0x00000016161a7228 */ /* 0x000fc60000000000 */
        /* <DEDUP_REMOVED lines=9> */
[----:B------:R-:W-:Y:S01]  /*3530*/  DFMA R32, R34, R32, UR10 ;  /* 0x0000000a22207e2b */ /* 0x000fe20008000020 */
[----:B------:R-:W-:Y:S01]  /*3540*/  UMOV UR10, 0x99999dfb ;  /* 0x99999dfb000a7882 */ /* 0x000fe20000000000 */
[----:B------:R-:W-:-:S06]  /*3550*/  UMOV UR11, 0x3f899999 ;  /* 0x3f899999000b7882 */ /* 0x000fcc0000000000 */
[----:B------:R-:W-:Y:S01]  /*3560*/  DFMA R32, R34, R32, UR10 ;  /* 0x0000000a22207e2b */ /* 0x000fe20008000020 */
[----:B------:R-:W-:Y:S01]  /*3570*/  UMOV UR10, 0x55555555 ;  /* 0x55555555000a7882 */ /* 0x000fe20000000000 */
[----:B------:R-:W-:-:S06]  /*3580*/  UMOV UR11, 0x3fb55555 ;  /* 0x3fb55555000b7882 */ /* 0x000fcc0000000000 */
        /* <DEDUP_REMOVED lines=11> */
[----:B------:R-:W-:-:S06]  /*3640*/  DFMA R32, R22, R38, R32 ;  /* 0x000000261620722b */ /* 0x000fcc0000000020 */
[----:B------:R-:W-:Y:S02]  /*3650*/  DFMA R36, R28, R26, R36 ;  /* 0x0000001a1c24722b */ /* 0x000fe40000000024 */
[----:B------:R-:W-:-:S06]  /*3660*/  DADD R26, R24, R34 ;  /* 0x00000000181a7229 */ /* 0x000fcc0000000022 */
[----:B------:R-:W-:Y:S02]  /*3670*/  DFMA R36, R22, R32, R36 ;  /* 0x000000201624722b */ /* 0x000fe40000000024 */
[----:B------:R-:W-:Y:S02]  /*3680*/  DMUL R32, R26, R30 ;  /* 0x0000001e1a207228 */ /* 0x000fe40000000000 */
[----:B------:R-:W-:-:S06]  /*3690*/  DADD R38, R24, -R26 ;  /* 0x0000000018267229 */ /* 0x000fcc000000081a */
[----:B------:R-:W-:Y:S02]  /*36a0*/  DFMA R24, R26, R30, -R32 ;  /* 0x0000001e1a18722b */ /* 0x000fe40000000820 */
[----:B------:R-:W-:-:S06]  /*36b0*/  DADD R38, R34, R38 ;  /* 0x0000000022267229 */ /* 0x000fcc0000000026 */
        /* <DEDUP_REMOVED lines=9> */
[----:B------:R-:W-:Y:S01]  /*3750*/  DADD R28, R28, R22 ;  /* 0x000000001c1c7229 */ /* 0x000fe20000000016 */
[----:B------:R-:W-:Y:S01]  /*3760*/  LOP3.LUT R22, R20, 0x80000000, RZ, 0x3c, !PT ;  /* 0x8000000014167812 */ /* 0x000fe200078e3cff */
[----:B------:R-:W-:-:S06]  /*3770*/  IMAD.MOV.U32 R23, RZ, RZ, 0x43300000 ;  /* 0x43300000ff177424 */ /* 0x000fcc00078e00ff */
[----:B------:R-:W-:Y:S02]  /*3780*/  DADD R26, R24, R28 ;  /* 0x00000000181a7229 */ /* 0x000fe4000000001c */
[----:B------:R-:W-:Y:S01]  /*3790*/  DADD R22, R22, -UR10 ;  /* 0x8000000a16167e29 */ /* 0x000fe20008000000 */
[----:B------:R-:W-:Y:S01]  /*37a0*/  UMOV UR10, 0xfefa39ef ;  /* 0xfefa39ef000a7882 */ /* 0x000fe20000000000 */
[----:B------:R-:W-:-:S04]  /*37b0*/  UMOV UR11, 0x3fe62e42 ;  /* 0x3fe62e42000b7882 */ /* 0x000fc80000000000 */
[--C-:B------:R-:W-:Y:S02]  /*37c0*/  DADD R30, R24, -R26.reuse ;  /* 0x00000000181e7229 */ /* 0x100fe4000000081a */
[----:B------:R-:W-:-:S06]  /*37d0*/  DFMA R20, R22, UR10, R26 ;  /* 0x0000000a16147c2b */ /* 0x000fcc000800001a */
[----:B------:R-:W-:Y:S02]  /*37e0*/  DADD R30, R28, R30 ;  /* 0x000000001c1e7229 */ /* 0x000fe4000000001e */
[----:B------:R-:W-:-:S08]  /*37f0*/  DFMA R24, R22, -UR10, R20 ;  /* 0x8000000a16187c2b */ /* 0x000fd00008000014 */
[----:B------:R-:W-:-:S08]  /*3800*/  DADD R24, -R26, R24 ;  /* 0x000000001a187229 */ /* 0x000fd00000000118 */
[----:B------:R-:W-:-:S08]  /*3810*/  DADD R24, R30, -R24 ;  /* 0x000000001e187229 */ /* 0x000fd00000000818 */
[----:B------:R-:W-:-:S08]  /*3820*/  DFMA R24, R22, UR12, R24 ;  /* 0x0000000c16187c2b */ /* 0x000fd00008000018 */
[----:B------:R-:W-:-:S08]  /*3830*/  DADD R22, R20, R24 ;  /* 0x0000000014167229 */ /* 0x000fd00000000018 */
[----:B------:R-:W-:Y:S02]  /*3840*/  DADD R20, R20, -R22 ;  /* 0x0000000014147229 */ /* 0x000fe40000000816 */
[----:B------:R-:W-:-:S06]  /*3850*/  DMUL R30, R22, 2 ;  /* 0x40000000161e7828 */ /* 0x000fcc0000000000 */
[----:B------:R-:W-:Y:S02]  /*3860*/  DADD R20, R24, R20 ;  /* 0x0000000018147229 */ /* 0x000fe40000000014 */
[----:B------:R-:W-:-:S08]  /*3870*/  DFMA R28, R22, 2, -R30 ;  /* 0x40000000161c782b */ /* 0x000fd0000000081e */
[----:B------:R-:W-:Y:S01]  /*3880*/  DFMA R28, R20, 2, R28 ;  /* 0x40000000141c782b */ /* 0x000fe2000000001c */
[----:B------:R-:W-:Y:S01]  /*3890*/  MOV R20, 0x652b82fe ;  /* 0x652b82fe00147802 */ /* 0x000fe20000000f00 */
[----:B------:R-:W-:-:S06]  /*38a0*/  IMAD.MOV.U32 R21, RZ, RZ, 0x3ff71547 ;  /* 0x3ff71547ff157424 */ /* 0x000fcc00078e00ff */
        /* <DEDUP_REMOVED lines=50> */
[----:B------:R-:W-:-:S04]  /*3bd0*/  @!P1 SHF.R.S32.HI R21, RZ, 0x1, R21 ;  /* 0x00000001ff159819 */ /* 0x000fc80000011415 */
[----:B------:R-:W-:Y:S01]  /*3be0*/  @!P1 IADD3 R20, PT, PT, R20, -R21, RZ ;  /* 0x8000001514149210 */ /* 0x000fe20007ffe0ff */
[----:B------:R-:W-:-:S03]  /*3bf0*/  @!P1 IMAD R25, R21, 0x100000, R25 ;  /* 0x0010000015199824 */ /* 0x000fc600078e0219 */
[----:B------:R-:W-:Y:S01]  /*3c00*/  @!P1 LEA R21, R20, 0x3ff00000, 0x14 ;  /* 0x3ff0000014159811 */ /* 0x000fe200078ea0ff */
[----:B------:R-:W-:-:S06]  /*3c10*/  @!P1 IMAD.MOV.U32 R20, RZ, RZ, RZ ;  /* 0x000000ffff149224 */ /* 0x000fcc00078e00ff */
[----:B------:R-:W-:-:S11]  /*3c20*/  @!P1 DMUL R26, R24, R20 ;  /* 0x00000014181a9228 */ /* 0x000fd60000000000 */
.L_x_116:
[----:B------:R-:W-:Y:S01]  /*3c30*/  DFMA R28, R28, R26, R26 ;  /* 0x0000001a1c1c722b */ /* 0x000fe2000000001a */
[----:B------:R-:W-:Y:S01]  /*3c40*/  IMAD.MOV.U32 R20, RZ, RZ, R0 ;  /* 0x000000ffff147224 */ /* 0x000fe200078e0000 */
[----:B------:R-:W-:Y:S01]  /*3c50*/  DSETP.NEU.AND P0, PT, |R26|, +INF , PT ;  /* 0x7ff000001a00742a */ /* 0x000fe20003f0d200 */
[----:B------:R-:W-:-:S07]  /*3c60*/  IMAD.MOV.U32 R21, RZ, RZ, 0x0 ;  /* 0x00000000ff157424 */ /* 0x000fce00078e00ff */
[----:B------:R-:W-:Y:S02]  /*3c70*/  FSEL R22, R26, R28, !P0 ;  /* 0x0000001c1a167208 */ /* 0x000fe40004000000 */
[----:B------:R-:W-:Y:S01]  /*3c80*/  FSEL R23, R27, R29, !P0 ;  /* 0x0000001d1b177208 */ /* 0x000fe20004000000 */
[----:B------:R-:W-:Y:S06]  /*3c90*/  RET.REL.NODEC R20 `(_Z19boundary_correctionPdS_S_S_S_S_PKdiiiiddd) ;  /* 0xffffffc014d87950 */ /* 0x000fec0003c3ffff */
.L_x_117:
        /* <DEDUP_REMOVED lines=14> */
.L_x_123:


//--------------------- .nv.shared.reserved.0     --------------------------
	.section	.nv.shared.reserved.0,"aw",@nobits
	.weak		__nv_reservedSMEM_offset_0_alias
	.size		__nv_reservedSMEM_offset_0_alias, 0, 64
	.other		__nv_reservedSMEM_offset_0_alias,@"STO_CUDA_RESERVED_SHARED STV_DEFAULT"
__nv_reservedSMEM_offset_0_alias:
	.zero		0
	.zero		64


//--------------------- .nv.constant0._Z7re_stepPdPKdPKbS1_S1_S1_S1_S1_S1_S1_iiidddi --------------------------
	.section	.nv.constant0._Z7re_stepPdPKdPKbS1_S1_S1_S1_S1_S1_S1_iiidddi,"a",@progbits
	.sectionflags	@""
	.align	4
.nv.constant0._Z7re_stepPdPKdPKbS1_S1_S1_S1_S1_S1_S1_iiidddi:
	.zero		1020


//--------------------- .nv.constant0._Z19boundary_correctionPdS_S_S_S_S_PKdiiiiddd --------------------------
	.section	.nv.constant0._Z19boundary_correctionPdS_S_S_S_S_PKdiiiiddd,"a",@progbits
	.sectionflags	@""
	.align	4
.nv.constant0._Z19boundary_correctionPdS_S_S_S_S_PKdiiiiddd:
	.zero		992


//--------------------- SYMBOLS --------------------------

	.type		.nv.reservedSmem.offset0,@object
	.size		.nv.reservedSmem.offset0,0x4
